// auto-generated by cutlass_sweep.gemm — config: {"arch": "sm_100", "cluster_m": 1, "cluster_n": 1, "dtype": "e5m2", "dtype_b": "e4m3", "layout": "nn", "stages": 0, "tile_k": 64, "tile_m": 64, "tile_n": 64}
#include "cutlass/cutlass.h"
#include "cutlass/gemm/collective/collective_builder.hpp"
#include "cutlass/gemm/device/gemm_universal_adapter.h"
#include "cutlass/gemm/kernel/gemm_universal.hpp"
#include "cutlass/epilogue/collective/collective_builder.hpp"

using ElemA = cutlass::float_e5m2_t;
using ElemB = cutlass::float_e4m3_t;
using ElemCD = cutlass::float_e5m2_t;
using Acc  = float;
using TileShape    = cute::Shape<cute::_64, cute::_64, cute::_64>;
using ClusterShape = cute::Shape<cute::_1, cute::_1, cute::_1>;

using CollectiveEpilogue = typename cutlass::epilogue::collective::CollectiveBuilder<
    cutlass::arch::Sm100, cutlass::arch::OpClassTensorOp,
    TileShape, ClusterShape,
    cutlass::epilogue::collective::EpilogueTileAuto,
    Acc, Acc,
    ElemCD, cutlass::layout::RowMajor, 128 / cutlass::sizeof_bits<ElemCD>::value,
    ElemCD, cutlass::layout::RowMajor, 128 / cutlass::sizeof_bits<ElemCD>::value,
    cutlass::epilogue::collective::EpilogueScheduleAuto
  >::CollectiveOp;

using CollectiveMainloop = typename cutlass::gemm::collective::CollectiveBuilder<
    cutlass::arch::Sm100, cutlass::arch::OpClassTensorOp,
    ElemA, cutlass::layout::RowMajor, 128 / cutlass::sizeof_bits<ElemA>::value,
    ElemB, cutlass::layout::RowMajor, 128 / cutlass::sizeof_bits<ElemB>::value,
    Acc,
    TileShape, ClusterShape,
    cutlass::gemm::collective::StageCountAutoCarveout<static_cast<int>(sizeof(typename CollectiveEpilogue::SharedStorage))>,
    cutlass::gemm::collective::KernelScheduleAuto
  >::CollectiveOp;

using GemmKernel = cutlass::gemm::kernel::GemmUniversal<
    cute::Shape<int,int,int,int>,
    CollectiveMainloop,
    CollectiveEpilogue
>;
using Gemm = cutlass::gemm::device::GemmUniversalAdapter<GemmKernel>;

// Force the device kernel symbol into the cubin without needing a host main.
auto* _anchor = &cutlass::device_kernel<GemmKernel>;


// ===== COMPILED SASS (sm_100a) =====

	.target	sm_100a

	.elftype	@"ET_EXEC"


//--------------------- .note.nv.tkinfo           --------------------------
	.section	.note.nv.tkinfo,"",@"SHT_NOTE"
	.sectionflags	@"SHF_NOTE_NV_TKINFO"
	.tkinfo
        /*0018*/ 	.word	0x00000002
        /*0030*/ 	.string	""
        /*0030*/ 	.string	"ptxas"
        /*0030*/ 	.string	"Cuda compilation tools, release 13.0, V13.0.88"
        /*0030*/ 	.string	"Build cuda_13.0.r13.0/compiler.36424714_0"
        /*0030*/ 	.string	"-arch sm_100a -m 64 "



//--------------------- .note.nv.cuinfo           --------------------------
	.section	.note.nv.cuinfo,"",@"SHT_NOTE"
	.sectionflags	@"SHF_NOTE_NV_CUINFO"
        /*0018*/ 	.short	0x0002
        /*001a*/ 	.short	0x0064
        /*001c*/ 	.short	0x0082
	.zero		2


//--------------------- .nv.info                  --------------------------
	.section	.nv.info,"",@"SHT_CUDA_INFO"
	.align	4


	//----- nvinfo : EIATTR_REGCOUNT
	.align		4
        /*0000*/ 	.byte	0x04, 0x2f
        /*0002*/ 	.short	(.L_19 - .L_18)
	.align		4
.L_18:
        /*0004*/ 	.word	index@(_ZN7cutlass13device_kernelINS_4gemm6kernel13GemmUniversalIN4cute5tupleIJiiiiEEENS1_10collective13CollectiveMmaINS1_35MainloopSm100TmaUmmaWarpSpecializedILi27ELi2ELi4ENS5_IJNS4_1CILi1EEESB_SB_EEEEENS5_IJNSA_ILi64EEESE_SE_EEENS_12float_e5m2_tENS5_IJlSB_lEEENS_12float_e4m3_tENS5_IJSB_llEEENS4_8TiledMMAINS4_8MMA_AtomIJNS4_10MMA_TraitsINS4_19SM100_MMA_F8F6F4_SSEJSG_SI_fSE_SE_NS4_17integral_constantINS4_4UMMA5MajorELSQ_0EEENSO_ISQ_LSQ_1EEENSO_INSP_7ScaleInELST_0EEESU_EEEEEENS4_6LayoutISC_NS5_IJNSA_ILi0EEESY_SY_EEEEENS5_IJNS4_10UnderscoreES11_S11_EEEEENS4_13SM90_TMA_LOADENS4_14ComposedLayoutINS4_7SwizzleILi2ELi4ELi3EEENS4_18smem_ptr_flag_bitsILi8EEENSX_INS5_IJNSA_ILi8EEESE_EEENS5_IJSE_SB_EEEEEEEvNS4_8identityES14_NS15_IS17_S19_NSX_INS5_IJSE_S1A_EEENS5_IJSB_SE_EEEEEEEvS1F_EENS_8epilogue10collective18CollectiveEpilogueINS1L_23Sm100TmaWarpSpecializedILi1ELi1ELi32ELb0ELb0EEEJSF_NS5_IJNSX_ISE_SB_EES1Q_EEESG_SH_SG_SH_NS1L_6fusion15FusionCallbacksIS1P_NS1S_17LinearCombinationISG_fSG_fLNS_15FloatRoundStyleE2EEESF_S1R_JEEENS4_5SM1004TMEM4LOAD26SM100_TMEM_LOAD_16dp32b32xES14_S1E_NS4_39AutoVectorizingCopyWithAssumedAlignmentILi128EEENS4_14SM90_TMA_STOREES1E_S23_S23_EEEvvEEEEvNT_6ParamsE)
        /*0008*/ 	.word	0x00000078


	//----- nvinfo : EIATTR_FRAME_SIZE
	.align		4
.L_19:
        /*000c*/ 	.byte	0x04, 0x11
        /*000e*/ 	.short	(.L_21 - .L_20)
	.align		4
.L_20:
        /*0010*/ 	.word	index@($__internal_2_$__cuda_sm10x_tcgen05_guardrail_trap_unallocated_columns_being_dealloced)
        /*0014*/ 	.word	0x00000000


	//----- nvinfo : EIATTR_FRAME_SIZE
	.align		4
.L_21:
        /*0018*/ 	.byte	0x04, 0x11
        /*001a*/ 	.short	(.L_23 - .L_22)
	.align		4
.L_22:
        /*001c*/ 	.word	index@($__internal_1_$__cuda_sm10x_tcgen05_guardrail_trap_phase_invalid_during_alloc)
        /*0020*/ 	.word	0x00000000


	//----- nvinfo : EIATTR_FRAME_SIZE
	.align		4
.L_23:
        /*0024*/ 	.byte	0x04, 0x11
        /*0026*/ 	.short	(.L_25 - .L_24)
	.align		4
.L_24:
        /*0028*/ 	.word	index@($__internal_0_$__cuda_sm10x_tcgen05_guardrail_trap_col_being_dealloced_not_returned_by_alloc)
        /*002c*/ 	.word	0x00000000


	//----- nvinfo : EIATTR_FRAME_SIZE
	.align		4
.L_25:
        /*0030*/ 	.byte	0x04, 0x11
        /*0032*/ 	.short	(.L_27 - .L_26)
	.align		4
.L_26:
        /*0034*/ 	.word	index@(_ZN7cutlass13device_kernelINS_4gemm6kernel13GemmUniversalIN4cute5tupleIJiiiiEEENS1_10collective13CollectiveMmaINS1_35MainloopSm100TmaUmmaWarpSpecializedILi27ELi2ELi4ENS5_IJNS4_1CILi1EEESB_SB_EEEEENS5_IJNSA_ILi64EEESE_SE_EEENS_12float_e5m2_tENS5_IJlSB_lEEENS_12float_e4m3_tENS5_IJSB_llEEENS4_8TiledMMAINS4_8MMA_AtomIJNS4_10MMA_TraitsINS4_19SM100_MMA_F8F6F4_SSEJSG_SI_fSE_SE_NS4_17integral_constantINS4_4UMMA5MajorELSQ_0EEENSO_ISQ_LSQ_1EEENSO_INSP_7ScaleInELST_0EEESU_EEEEEENS4_6LayoutISC_NS5_IJNSA_ILi0EEESY_SY_EEEEENS5_IJNS4_10UnderscoreES11_S11_EEEEENS4_13SM90_TMA_LOADENS4_14ComposedLayoutINS4_7SwizzleILi2ELi4ELi3EEENS4_18smem_ptr_flag_bitsILi8EEENSX_INS5_IJNSA_ILi8EEESE_EEENS5_IJSE_SB_EEEEEEEvNS4_8identityES14_NS15_IS17_S19_NSX_INS5_IJSE_S1A_EEENS5_IJSB_SE_EEEEEEEvS1F_EENS_8epilogue10collective18CollectiveEpilogueINS1L_23Sm100TmaWarpSpecializedILi1ELi1ELi32ELb0ELb0EEEJSF_NS5_IJNSX_ISE_SB_EES1Q_EEESG_SH_SG_SH_NS1L_6fusion15FusionCallbacksIS1P_NS1S_17LinearCombinationISG_fSG_fLNS_15FloatRoundStyleE2EEESF_S1R_JEEENS4_5SM1004TMEM4LOAD26SM100_TMEM_LOAD_16dp32b32xES14_S1E_NS4_39AutoVectorizingCopyWithAssumedAlignmentILi128EEENS4_14SM90_TMA_STOREES1E_S23_S23_EEEvvEEEEvNT_6ParamsE)
        /*0038*/ 	.word	0x00000000


	//----- nvinfo : EIATTR_MIN_STACK_SIZE
	.align		4
.L_27:
        /*003c*/ 	.byte	0x04, 0x12
        /*003e*/ 	.short	(.L_29 - .L_28)
	.align		4
.L_28:
        /*0040*/ 	.word	index@(_ZN7cutlass13device_kernelINS_4gemm6kernel13GemmUniversalIN4cute5tupleIJiiiiEEENS1_10collective13CollectiveMmaINS1_35MainloopSm100TmaUmmaWarpSpecializedILi27ELi2ELi4ENS5_IJNS4_1CILi1EEESB_SB_EEEEENS5_IJNSA_ILi64EEESE_SE_EEENS_12float_e5m2_tENS5_IJlSB_lEEENS_12float_e4m3_tENS5_IJSB_llEEENS4_8TiledMMAINS4_8MMA_AtomIJNS4_10MMA_TraitsINS4_19SM100_MMA_F8F6F4_SSEJSG_SI_fSE_SE_NS4_17integral_constantINS4_4UMMA5MajorELSQ_0EEENSO_ISQ_LSQ_1EEENSO_INSP_7ScaleInELST_0EEESU_EEEEEENS4_6LayoutISC_NS5_IJNSA_ILi0EEESY_SY_EEEEENS5_IJNS4_10UnderscoreES11_S11_EEEEENS4_13SM90_TMA_LOADENS4_14ComposedLayoutINS4_7SwizzleILi2ELi4ELi3EEENS4_18smem_ptr_flag_bitsILi8EEENSX_INS5_IJNSA_ILi8EEESE_EEENS5_IJSE_SB_EEEEEEEvNS4_8identityES14_NS15_IS17_S19_NSX_INS5_IJSE_S1A_EEENS5_IJSB_SE_EEEEEEEvS1F_EENS_8epilogue10collective18CollectiveEpilogueINS1L_23Sm100TmaWarpSpecializedILi1ELi1ELi32ELb0ELb0EEEJSF_NS5_IJNSX_ISE_SB_EES1Q_EEESG_SH_SG_SH_NS1L_6fusion15FusionCallbacksIS1P_NS1S_17LinearCombinationISG_fSG_fLNS_15FloatRoundStyleE2EEESF_S1R_JEEENS4_5SM1004TMEM4LOAD26SM100_TMEM_LOAD_16dp32b32xES14_S1E_NS4_39AutoVectorizingCopyWithAssumedAlignmentILi128EEENS4_14SM90_TMA_STOREES1E_S23_S23_EEEvvEEEEvNT_6ParamsE)
        /*0044*/ 	.word	0x00000000
.L_29:


//--------------------- .nv.compat                --------------------------
	.section	.nv.compat,"",@"SHT_CUDA_COMPAT_INFO"
	.align	4
        /*0000*/ 	.byte	0x02, 0x09, 0x01, 0x00, 0x02, 0x02, 0x02, 0x00, 0x02, 0x05, 0x05, 0x00, 0x03, 0x07, 0x01, 0x01
        /*0010*/ 	.byte	0x02, 0x03, 0x01, 0x00, 0x02, 0x06, 0x01, 0x00, 0x04, 0x0b, 0x08, 0x00, 0x09, 0x00, 0x00, 0x00
        /*0020*/ 	.byte	0x00, 0x00, 0x00, 0x00


//--------------------- .nv.info._ZN7cutlass13device_kernelINS_4gemm6kernel13GemmUniversalIN4cute5tupleIJiiiiEEENS1_10collective13CollectiveMmaINS1_35MainloopSm100TmaUmmaWarpSpecializedILi27ELi2ELi4ENS5_IJNS4_1CILi1EEESB_SB_EEEEENS5_IJNSA_ILi64EEESE_SE_EEENS_12float_e5m2_tENS5_IJlSB_lEEENS_12float_e4m3_tENS5_IJSB_llEEENS4_8TiledMMAINS4_8MMA_AtomIJNS4_10MMA_TraitsINS4_19SM100_MMA_F8F6F4_SSEJSG_SI_fSE_SE_NS4_17integral_constantINS4_4UMMA5MajorELSQ_0EEENSO_ISQ_LSQ_1EEENSO_INSP_7ScaleInELST_0EEESU_EEEEEENS4_6LayoutISC_NS5_IJNSA_ILi0EEESY_SY_EEEEENS5_IJNS4_10UnderscoreES11_S11_EEEEENS4_13SM90_TMA_LOADENS4_14ComposedLayoutINS4_7SwizzleILi2ELi4ELi3EEENS4_18smem_ptr_flag_bitsILi8EEENSX_INS5_IJNSA_ILi8EEESE_EEENS5_IJSE_SB_EEEEEEEvNS4_8identityES14_NS15_IS17_S19_NSX_INS5_IJSE_S1A_EEENS5_IJSB_SE_EEEEEEEvS1F_EENS_8epilogue10collective18CollectiveEpilogueINS1L_23Sm100TmaWarpSpecializedILi1ELi1ELi32ELb0ELb0EEEJSF_NS5_IJNSX_ISE_SB_EES1Q_EEESG_SH_SG_SH_NS1L_6fusion15FusionCallbacksIS1P_NS1S_17LinearCombinationISG_fSG_fLNS_15FloatRoundStyleE2EEESF_S1R_JEEENS4_5SM1004TMEM4LOAD26SM100_TMEM_LOAD_16dp32b32xES14_S1E_NS4_39AutoVectorizingCopyWithAssumedAlignmentILi128EEENS4_14SM90_TMA_STOREES1E_S23_S23_EEEvvEEEEvNT_6ParamsE --------------------------
	.section	.nv.info._ZN7cutlass13device_kernelINS_4gemm6kernel13GemmUniversalIN4cute5tupleIJiiiiEEENS1_10collective13CollectiveMmaINS1_35MainloopSm100TmaUmmaWarpSpecializedILi27ELi2ELi4ENS5_IJNS4_1CILi1EEESB_SB_EEEEENS5_IJNSA_ILi64EEESE_SE_EEENS_12float_e5m2_tENS5_IJlSB_lEEENS_12float_e4m3_tENS5_IJSB_llEEENS4_8TiledMMAINS4_8MMA_AtomIJNS4_10MMA_TraitsINS4_19SM100_MMA_F8F6F4_SSEJSG_SI_fSE_SE_NS4_17integral_constantINS4_4UMMA5MajorELSQ_0EEENSO_ISQ_LSQ_1EEENSO_INSP_7ScaleInELST_0EEESU_EEEEEENS4_6LayoutISC_NS5_IJNSA_ILi0EEESY_SY_EEEEENS5_IJNS4_10UnderscoreES11_S11_EEEEENS4_13SM90_TMA_LOADENS4_14ComposedLayoutINS4_7SwizzleILi2ELi4ELi3EEENS4_18smem_ptr_flag_bitsILi8EEENSX_INS5_IJNSA_ILi8EEESE_EEENS5_IJSE_SB_EEEEEEEvNS4_8identityES14_NS15_IS17_S19_NSX_INS5_IJSE_S1A_EEENS5_IJSB_SE_EEEEEEEvS1F_EENS_8epilogue10collective18CollectiveEpilogueINS1L_23Sm100TmaWarpSpecializedILi1ELi1ELi32ELb0ELb0EEEJSF_NS5_IJNSX_ISE_SB_EES1Q_EEESG_SH_SG_SH_NS1L_6fusion15FusionCallbacksIS1P_NS1S_17LinearCombinationISG_fSG_fLNS_15FloatRoundStyleE2EEESF_S1R_JEEENS4_5SM1004TMEM4LOAD26SM100_TMEM_LOAD_16dp32b32xES14_S1E_NS4_39AutoVectorizingCopyWithAssumedAlignmentILi128EEENS4_14SM90_TMA_STOREES1E_S23_S23_EEEvvEEEEvNT_6ParamsE,"",@"SHT_CUDA_INFO"
	.sectionflags	@""
	.align	4


	//----- nvinfo : EIATTR_CUDA_API_VERSION
	.align		4
        /*0000*/ 	.byte	0x04, 0x37
        /*0002*/ 	.short	(.L_31 - .L_30)
.L_30:
        /*0004*/ 	.word	0x00000082


	//----- nvinfo : EIATTR_KPARAM_INFO
	.align		4
.L_31:
        /*0008*/ 	.byte	0x04, 0x17
        /*000a*/ 	.short	(.L_33 - .L_32)
.L_32:
        /*000c*/ 	.word	0x00000000
        /*0010*/ 	.short	0x0000
        /*0012*/ 	.short	0x0000
        /*0014*/ 	.byte	0x00, 0xf0, 0x01, 0x20


	//----- nvinfo : EIATTR_AT_ENTRY_FRAGMENTS
	.align		4
.L_33:
        /*0018*/ 	.byte	0x04, 0x4f
        /*001a*/ 	.short	(.L_35 - .L_34)


	//   ....[0]....
.L_34:
        /*001c*/ 	.word	0x00000006


	//----- nvinfo : EIATTR_RESERVED_SMEM_USED
	.align		4
.L_35:
        /*0020*/ 	.byte	0x01, 0x41
	.zero		2


	//----- nvinfo : EIATTR_SPARSE_MMA_MASK
	.align		4
        /*0024*/ 	.byte	0x03, 0x50
        /*0026*/ 	.short	0x0000


	//----- nvinfo : EIATTR_TCGEN05_1CTA_USED
	.align		4
        /*0028*/ 	.byte	0x01, 0x51
	.zero		2


	//----- nvinfo : EIATTR_MAXREG_COUNT
	.align		4
        /*002c*/ 	.byte	0x03, 0x1b
        /*002e*/ 	.short	0x00ff


	//----- nvinfo : EIATTR_NUM_BARRIERS
	.align		4
        /*0030*/ 	.byte	0x02, 0x4c
        /*0032*/ 	.byte	0x07
	.zero		1


	//----- nvinfo : EIATTR_EXTERNS
	.align		4
        /*0034*/ 	.byte	0x04, 0x0f
        /*0036*/ 	.short	(.L_37 - .L_36)


	//   ....[0]....
	.align		4
.L_36:
        /*0038*/ 	.word	index@(__assertfail)


	//----- nvinfo : EIATTR_MERCURY_ISA_VERSION
	.align		4
.L_37:
        /*003c*/ 	.byte	0x03, 0x5f
        /*003e*/ 	.short	0x0101


	//----- nvinfo : EIATTR_INT_WARP_WIDE_INSTR_OFFSETS
	.align		4
        /*0040*/ 	.byte	0x04, 0x31
        /*0042*/ 	.short	(.L_39 - .L_38)


	//   ....[0]....
.L_38:
        /*0044*/ 	.word	0x00002070


	//   ....[1]....
        /*0048*/ 	.word	0x00004720


	//   ....[2]....
        /*004c*/ 	.word	0x00004740


	//   ....[3]....
        /*0050*/ 	.word	0x00004770


	//   ....[4]....
        /*0054*/ 	.word	0x00005180


	//   ....[5]....
        /*0058*/ 	.word	0x00005270


	//----- nvinfo : EIATTR_COOP_GROUP_MASK_REGIDS
	.align		4
.L_39:
        /*005c*/ 	.byte	0x04, 0x29
        /*005e*/ 	.short	(.L_41 - .L_40)


	//   ....[0]....
.L_40:
        /*0060*/ 	.word	0xffffffff


	//   ....[1]....
        /*0064*/ 	.word	0xffffffff


	//   ....[2]....
        /*0068*/ 	.word	0xffffffff


	//   ....[3]....
        /*006c*/ 	.word	0xffffffff


	//   ....[4]....
        /*0070*/ 	.word	0xffffffff


	//   ....[5]....
        /*0074*/ 	.word	0xffffffff


	//   ....[6]....
        /*0078*/ 	.word	0xffffffff


	//   ....[7]....
        /*007c*/ 	.word	0xffffffff


	//   ....[8]....
        /*0080*/ 	.word	0xffffffff


	//   ....[9]....
        /*0084*/ 	.word	0xffffffff


	//   ....[10]....
        /*0088*/ 	.word	0xffffffff


	//   ....[11]....
        /*008c*/ 	.word	0xffffffff


	//   ....[12]....
        /*0090*/ 	.word	0xffffffff


	//----- nvinfo : EIATTR_COOP_GROUP_INSTR_OFFSETS
	.align		4
.L_41:
        /*0094*/ 	.byte	0x04, 0x28
        /*0096*/ 	.short	(.L_43 - .L_42)


	//   ....[0]....
.L_42:
        /*0098*/ 	.word	0x00000090


	//   ....[1]....
        /*009c*/ 	.word	0x000004d0


	//   ....[2]....
        /*00a0*/ 	.word	0x00000950


	//   ....[3]....
        /*00a4*/ 	.word	0x00000a90


	//   ....[4]....
        /*00a8*/ 	.word	0x00000b90


	//   ....[5]....
        /*00ac*/ 	.word	0x00000d00


	//   ....[6]....
        /*00b0*/ 	.word	0x00000ea0


	//   ....[7]....
        /*00b4*/ 	.word	0x00001f50


	//   ....[8]....
        /*00b8*/ 	.word	0x00003a20


	//   ....[9]....
        /*00bc*/ 	.word	0x00003c30


	//   ....[10]....
        /*00c0*/ 	.word	0x00003c60


	//   ....[11]....
        /*00c4*/ 	.word	0x00004600


	//   ....[12]....
        /*00c8*/ 	.word	0x00004830


	//----- nvinfo : EIATTR_VRC_CTA_INIT_COUNT
	.align		4
.L_43:
        /*00cc*/ 	.byte	0x02, 0x4a
        /*00ce*/ 	.byte	0x80
	.zero		1


	//----- nvinfo : EIATTR_SYSCALL_OFFSETS
	.align		4
        /*00d0*/ 	.byte	0x04, 0x46
        /*00d2*/ 	.short	(.L_45 - .L_44)


	//   ....[0]....
.L_44:
        /*00d4*/ 	.word	0x00005c90


	//   ....[1]....
        /*00d8*/ 	.word	0x00005dd0


	//   ....[2]....
        /*00dc*/ 	.word	0x00006530


	//----- nvinfo : EIATTR_MBARRIER_INSTR_OFFSETS
	.align		4
.L_45:
        /*00e0*/ 	.byte	0x04, 0x39
        /*00e2*/ 	.short	(.L_47 - .L_46)


	//   ....[0]....
.L_46:
        /*00e4*/ 	.word	0x000005d0
        /*00e8*/ 	.word	0x000000ff
        /*00ec*/ 	.word	0x00000000
        /*00f0*/ 	.short	0x0100
        /*00f2*/ 	.byte	0x05
	.zero		1


	//   ....[1]....
        /*00f4*/ 	.word	0x000005e0
        /*00f8*/ 	.word	0x000000ff
        /*00fc*/ 	.word	0x000000d8
        /*0100*/ 	.short	0x0100
        /*0102*/ 	.byte	0x05
	.zero		1


	//   ....[2]....
        /*0104*/ 	.word	0x000005f0
        /*0108*/ 	.word	0x000000ff
        /*010c*/ 	.word	0x00000008
        /*0110*/ 	.short	0x0100
        /*0112*/ 	.byte	0x05
	.zero		1


	//   ....[3]....
        /*0114*/ 	.word	0x00000600
        /*0118*/ 	.word	0x000000ff
        /*011c*/ 	.word	0x000000e0
        /*0120*/ 	.short	0x0100
        /*0122*/ 	.byte	0x05
	.zero		1


	//   ....[4]....
        /*0124*/ 	.word	0x00000610
        /*0128*/ 	.word	0x000000ff
        /*012c*/ 	.word	0x00000010
        /*0130*/ 	.short	0x0100
        /*0132*/ 	.byte	0x05
	.zero		1


	//   ....[5]....
        /*0134*/ 	.word	0x00000620
        /*0138*/ 	.word	0x000000ff
        /*013c*/ 	.word	0x000000e8
        /*0140*/ 	.short	0x0100
        /*0142*/ 	.byte	0x05
	.zero		1


	//   ....[6]....
        /*0144*/ 	.word	0x00000630
        /*0148*/ 	.word	0x000000ff
        /*014c*/ 	.word	0x00000018
        /*0150*/ 	.short	0x0100
        /*0152*/ 	.byte	0x05
	.zero		1


	//   ....[7]....
        /*0154*/ 	.word	0x00000640
        /*0158*/ 	.word	0x000000ff
        /*015c*/ 	.word	0x000000f0
        /*0160*/ 	.short	0x0100
        /*0162*/ 	.byte	0x05
	.zero		1


	//   ....[8]....
        /*0164*/ 	.word	0x00000650
        /*0168*/ 	.word	0x000000ff
        /*016c*/ 	.word	0x00000020
        /*0170*/ 	.short	0x0100
        /*0172*/ 	.byte	0x05
	.zero		1


	//   ....[9]....
        /*0174*/ 	.word	0x00000660
        /*0178*/ 	.word	0x000000ff
        /*017c*/ 	.word	0x000000f8
        /*0180*/ 	.short	0x0100
        /*0182*/ 	.byte	0x05
	.zero		1


	//   ....[10]....
        /*0184*/ 	.word	0x00000670
        /*0188*/ 	.word	0x000000ff
        /*018c*/ 	.word	0x00000028
        /*0190*/ 	.short	0x0100
        /*0192*/ 	.byte	0x05
	.zero		1


	//   ....[11]....
        /*0194*/ 	.word	0x00000680
        /*0198*/ 	.word	0x000000ff
        /*019c*/ 	.word	0x00000100
        /*01a0*/ 	.short	0x0100
        /*01a2*/ 	.byte	0x05
	.zero		1


	//   ....[12]....
        /*01a4*/ 	.word	0x00000690
        /*01a8*/ 	.word	0x000000ff
        /*01ac*/ 	.word	0x00000030
        /*01b0*/ 	.short	0x0100
        /*01b2*/ 	.byte	0x05
	.zero		1


	//   ....[13]....
        /*01b4*/ 	.word	0x000006a0
        /*01b8*/ 	.word	0x000000ff
        /*01bc*/ 	.word	0x00000108
        /*01c0*/ 	.short	0x0100
        /*01c2*/ 	.byte	0x05
	.zero		1


	//   ....[14]....
        /*01c4*/ 	.word	0x000006b0
        /*01c8*/ 	.word	0x000000ff
        /*01cc*/ 	.word	0x00000038
        /*01d0*/ 	.short	0x0100
        /*01d2*/ 	.byte	0x05
	.zero		1


	//   ....[15]....
        /*01d4*/ 	.word	0x000006c0
        /*01d8*/ 	.word	0x000000ff
        /*01dc*/ 	.word	0x00000110
        /*01e0*/ 	.short	0x0100
        /*01e2*/ 	.byte	0x05
	.zero		1


	//   ....[16]....
        /*01e4*/ 	.word	0x000006d0
        /*01e8*/ 	.word	0x000000ff
        /*01ec*/ 	.word	0x00000040
        /*01f0*/ 	.short	0x0100
        /*01f2*/ 	.byte	0x05
	.zero		1


	//   ....[17]....
        /*01f4*/ 	.word	0x000006e0
        /*01f8*/ 	.word	0x000000ff
        /*01fc*/ 	.word	0x00000118
        /*0200*/ 	.short	0x0100
        /*0202*/ 	.byte	0x05
	.zero		1


	//   ....[18]....
        /*0204*/ 	.word	0x000006f0
        /*0208*/ 	.word	0x000000ff
        /*020c*/ 	.word	0x00000048
        /*0210*/ 	.short	0x0100
        /*0212*/ 	.byte	0x05
	.zero		1


	//   ....[19]....
        /*0214*/ 	.word	0x00000700
        /*0218*/ 	.word	0x000000ff
        /*021c*/ 	.word	0x00000120
        /*0220*/ 	.short	0x0100
        /*0222*/ 	.byte	0x05
	.zero		1


	//   ....[20]....
        /*0224*/ 	.word	0x00000710
        /*0228*/ 	.word	0x000000ff
        /*022c*/ 	.word	0x00000050
        /*0230*/ 	.short	0x0100
        /*0232*/ 	.byte	0x05
	.zero		1


	//   ....[21]....
        /*0234*/ 	.word	0x00000720
        /*0238*/ 	.word	0x000000ff
        /*023c*/ 	.word	0x00000128
        /*0240*/ 	.short	0x0100
        /*0242*/ 	.byte	0x05
	.zero		1


	//   ....[22]....
        /*0244*/ 	.word	0x00000730
        /*0248*/ 	.word	0x000000ff
        /*024c*/ 	.word	0x00000058
        /*0250*/ 	.short	0x0100
        /*0252*/ 	.byte	0x05
	.zero		1


	//   ....[23]....
        /*0254*/ 	.word	0x00000740
        /*0258*/ 	.word	0x000000ff
        /*025c*/ 	.word	0x00000130
        /*0260*/ 	.short	0x0100
        /*0262*/ 	.byte	0x05
	.zero		1


	//   ....[24]....
        /*0264*/ 	.word	0x00000750
        /*0268*/ 	.word	0x000000ff
        /*026c*/ 	.word	0x00000060
        /*0270*/ 	.short	0x0100
        /*0272*/ 	.byte	0x05
	.zero		1


	//   ....[25]....
        /*0274*/ 	.word	0x00000760
        /*0278*/ 	.word	0x000000ff
        /*027c*/ 	.word	0x00000138
        /*0280*/ 	.short	0x0100
        /*0282*/ 	.byte	0x05
	.zero		1


	//   ....[26]....
        /*0284*/ 	.word	0x00000770
        /*0288*/ 	.word	0x000000ff
        /*028c*/ 	.word	0x00000068
        /*0290*/ 	.short	0x0100
        /*0292*/ 	.byte	0x05
	.zero		1


	//   ....[27]....
        /*0294*/ 	.word	0x00000780
        /*0298*/ 	.word	0x000000ff
        /*029c*/ 	.word	0x00000140
        /*02a0*/ 	.short	0x0100
        /*02a2*/ 	.byte	0x05
	.zero		1


	//   ....[28]....
        /*02a4*/ 	.word	0x00000790
        /*02a8*/ 	.word	0x000000ff
        /*02ac*/ 	.word	0x00000070
        /*02b0*/ 	.short	0x0100
        /*02b2*/ 	.byte	0x05
	.zero		1


	//   ....[29]....
        /*02b4*/ 	.word	0x000007a0
        /*02b8*/ 	.word	0x000000ff
        /*02bc*/ 	.word	0x00000148
        /*02c0*/ 	.short	0x0100
        /*02c2*/ 	.byte	0x05
	.zero		1


	//   ....[30]....
        /*02c4*/ 	.word	0x000007b0
        /*02c8*/ 	.word	0x000000ff
        /*02cc*/ 	.word	0x00000078
        /*02d0*/ 	.short	0x0100
        /*02d2*/ 	.byte	0x05
	.zero		1


	//   ....[31]....
        /*02d4*/ 	.word	0x000007c0
        /*02d8*/ 	.word	0x000000ff
        /*02dc*/ 	.word	0x00000150
        /*02e0*/ 	.short	0x0100
        /*02e2*/ 	.byte	0x05
	.zero		1


	//   ....[32]....
        /*02e4*/ 	.word	0x000007d0
        /*02e8*/ 	.word	0x000000ff
        /*02ec*/ 	.word	0x00000080
        /*02f0*/ 	.short	0x0100
        /*02f2*/ 	.byte	0x05
	.zero		1


	//   ....[33]....
        /*02f4*/ 	.word	0x000007e0
        /*02f8*/ 	.word	0x000000ff
        /*02fc*/ 	.word	0x00000158
        /*0300*/ 	.short	0x0100
        /*0302*/ 	.byte	0x05
	.zero		1


	//   ....[34]....
        /*0304*/ 	.word	0x000007f0
        /*0308*/ 	.word	0x000000ff
        /*030c*/ 	.word	0x00000088
        /*0310*/ 	.short	0x0100
        /*0312*/ 	.byte	0x05
	.zero		1


	//   ....[35]....
        /*0314*/ 	.word	0x00000800
        /*0318*/ 	.word	0x000000ff
        /*031c*/ 	.word	0x00000160
        /*0320*/ 	.short	0x0100
        /*0322*/ 	.byte	0x05
	.zero		1


	//   ....[36]....
        /*0324*/ 	.word	0x00000810
        /*0328*/ 	.word	0x000000ff
        /*032c*/ 	.word	0x00000090
        /*0330*/ 	.short	0x0100
        /*0332*/ 	.byte	0x05
	.zero		1


	//   ....[37]....
        /*0334*/ 	.word	0x00000820
        /*0338*/ 	.word	0x000000ff
        /*033c*/ 	.word	0x00000168
        /*0340*/ 	.short	0x0100
        /*0342*/ 	.byte	0x05
	.zero		1


	//   ....[38]....
        /*0344*/ 	.word	0x00000830
        /*0348*/ 	.word	0x000000ff
        /*034c*/ 	.word	0x00000098
        /*0350*/ 	.short	0x0100
        /*0352*/ 	.byte	0x05
	.zero		1


	//   ....[39]....
        /*0354*/ 	.word	0x00000840
        /*0358*/ 	.word	0x000000ff
        /*035c*/ 	.word	0x00000170
        /*0360*/ 	.short	0x0100
        /*0362*/ 	.byte	0x05
	.zero		1


	//   ....[40]....
        /*0364*/ 	.word	0x00000850
        /*0368*/ 	.word	0x000000ff
        /*036c*/ 	.word	0x000000a0
        /*0370*/ 	.short	0x0100
        /*0372*/ 	.byte	0x05
	.zero		1


	//   ....[41]....
        /*0374*/ 	.word	0x00000860
        /*0378*/ 	.word	0x000000ff
        /*037c*/ 	.word	0x00000178
        /*0380*/ 	.short	0x0100
        /*0382*/ 	.byte	0x05
	.zero		1


	//   ....[42]....
        /*0384*/ 	.word	0x00000870
        /*0388*/ 	.word	0x000000ff
        /*038c*/ 	.word	0x000000a8
        /*0390*/ 	.short	0x0100
        /*0392*/ 	.byte	0x05
	.zero		1


	//   ....[43]....
        /*0394*/ 	.word	0x00000880
        /*0398*/ 	.word	0x000000ff
        /*039c*/ 	.word	0x00000180
        /*03a0*/ 	.short	0x0100
        /*03a2*/ 	.byte	0x05
	.zero		1


	//   ....[44]....
        /*03a4*/ 	.word	0x00000890
        /*03a8*/ 	.word	0x000000ff
        /*03ac*/ 	.word	0x000000b0
        /*03b0*/ 	.short	0x0100
        /*03b2*/ 	.byte	0x05
	.zero		1


	//   ....[45]....
        /*03b4*/ 	.word	0x000008a0
        /*03b8*/ 	.word	0x000000ff
        /*03bc*/ 	.word	0x00000188
        /*03c0*/ 	.short	0x0100
        /*03c2*/ 	.byte	0x05
	.zero		1


	//   ....[46]....
        /*03c4*/ 	.word	0x000008b0
        /*03c8*/ 	.word	0x000000ff
        /*03cc*/ 	.word	0x000000b8
        /*03d0*/ 	.short	0x0100
        /*03d2*/ 	.byte	0x05
	.zero		1


	//   ....[47]....
        /*03d4*/ 	.word	0x000008c0
        /*03d8*/ 	.word	0x000000ff
        /*03dc*/ 	.word	0x00000190
        /*03e0*/ 	.short	0x0100
        /*03e2*/ 	.byte	0x05
	.zero		1


	//   ....[48]....
        /*03e4*/ 	.word	0x000008d0
        /*03e8*/ 	.word	0x000000ff
        /*03ec*/ 	.word	0x000000c0
        /*03f0*/ 	.short	0x0100
        /*03f2*/ 	.byte	0x05
	.zero		1


	//   ....[49]....
        /*03f4*/ 	.word	0x000008e0
        /*03f8*/ 	.word	0x000000ff
        /*03fc*/ 	.word	0x00000198
        /*0400*/ 	.short	0x0100
        /*0402*/ 	.byte	0x05
	.zero		1


	//   ....[50]....
        /*0404*/ 	.word	0x000008f0
        /*0408*/ 	.word	0x000000ff
        /*040c*/ 	.word	0x000000c8
        /*0410*/ 	.short	0x0100
        /*0412*/ 	.byte	0x05
	.zero		1


	//   ....[51]....
        /*0414*/ 	.word	0x00000900
        /*0418*/ 	.word	0x000000ff
        /*041c*/ 	.word	0x000001a0
        /*0420*/ 	.short	0x0100
        /*0422*/ 	.byte	0x05
	.zero		1


	//   ....[52]....
        /*0424*/ 	.word	0x00000910
        /*0428*/ 	.word	0x000000ff
        /*042c*/ 	.word	0x000000d0
        /*0430*/ 	.short	0x0100
        /*0432*/ 	.byte	0x05
	.zero		1


	//   ....[53]....
        /*0434*/ 	.word	0x00000920
        /*0438*/ 	.word	0x000000ff
        /*043c*/ 	.word	0x000001a8
        /*0440*/ 	.short	0x0100
        /*0442*/ 	.byte	0x05
	.zero		1


	//   ....[54]....
        /*0444*/ 	.word	0x00000a60
        /*0448*/ 	.word	0x000000ff
        /*044c*/ 	.word	0x000001b0
        /*0450*/ 	.short	0x0100
        /*0452*/ 	.byte	0x06
	.zero		1


	//   ....[55]....
        /*0454*/ 	.word	0x00000a70
        /*0458*/ 	.word	0x000000ff
        /*045c*/ 	.word	0x000001b8
        /*0460*/ 	.short	0x0100
        /*0462*/ 	.byte	0x06
	.zero		1


	//   ....[56]....
        /*0464*/ 	.word	0x00000b60
        /*0468*/ 	.word	0x000000ff
        /*046c*/ 	.word	0x000001c0
        /*0470*/ 	.short	0x0100
        /*0472*/ 	.byte	0x05
	.zero		1


	//   ....[57]....
        /*0474*/ 	.word	0x00000b70
        /*0478*/ 	.word	0x000000ff
        /*047c*/ 	.word	0x000001c8
        /*0480*/ 	.short	0x0100
        /*0482*/ 	.byte	0x05
	.zero		1


	//   ....[58]....
        /*0484*/ 	.word	0x00000cb0
        /*0488*/ 	.word	0x000000ff
        /*048c*/ 	.word	0x000001d0
        /*0490*/ 	.short	0x0100
        /*0492*/ 	.byte	0x05
	.zero		1


	//   ....[59]....
        /*0494*/ 	.word	0x00000cc0
        /*0498*/ 	.word	0x000000ff
        /*049c*/ 	.word	0x000001e0
        /*04a0*/ 	.short	0x0100
        /*04a2*/ 	.byte	0x05
	.zero		1


	//   ....[60]....
        /*04a4*/ 	.word	0x00000cd0
        /*04a8*/ 	.word	0x000000ff
        /*04ac*/ 	.word	0x000001d8
        /*04b0*/ 	.short	0x0100
        /*04b2*/ 	.byte	0x05
	.zero		1


	//   ....[61]....
        /*04b4*/ 	.word	0x00000ce0
        /*04b8*/ 	.word	0x000000ff
        /*04bc*/ 	.word	0x000001e8
        /*04c0*/ 	.short	0x0100
        /*04c2*/ 	.byte	0x05
	.zero		1


	//   ....[62]....
        /*04c4*/ 	.word	0x00000e10
        /*04c8*/ 	.word	0x000000ff
        /*04cc*/ 	.word	0x000001f0
        /*04d0*/ 	.short	0x0100
        /*04d2*/ 	.byte	0x06
	.zero		1


	//   ....[63]....
        /*04d4*/ 	.word	0x00000e20
        /*04d8*/ 	.word	0x000000ff
        /*04dc*/ 	.word	0x00000210
        /*04e0*/ 	.short	0x0100
        /*04e2*/ 	.byte	0x06
	.zero		1


	//   ....[64]....
        /*04e4*/ 	.word	0x00000e30
        /*04e8*/ 	.word	0x000000ff
        /*04ec*/ 	.word	0x000001f8
        /*04f0*/ 	.short	0x0100
        /*04f2*/ 	.byte	0x06
	.zero		1


	//   ....[65]....
        /*04f4*/ 	.word	0x00000e40
        /*04f8*/ 	.word	0x000000ff
        /*04fc*/ 	.word	0x00000218
        /*0500*/ 	.short	0x0100
        /*0502*/ 	.byte	0x06
	.zero		1


	//   ....[66]....
        /*0504*/ 	.word	0x00000e50
        /*0508*/ 	.word	0x000000ff
        /*050c*/ 	.word	0x00000200
        /*0510*/ 	.short	0x0100
        /*0512*/ 	.byte	0x06
	.zero		1


	//   ....[67]....
        /*0514*/ 	.word	0x00000e60
        /*0518*/ 	.word	0x000000ff
        /*051c*/ 	.word	0x00000220
        /*0520*/ 	.short	0x0100
        /*0522*/ 	.byte	0x06
	.zero		1


	//   ....[68]....
        /*0524*/ 	.word	0x00000e70
        /*0528*/ 	.word	0x000000ff
        /*052c*/ 	.word	0x00000208
        /*0530*/ 	.short	0x0100
        /*0532*/ 	.byte	0x06
	.zero		1


	//   ....[69]....
        /*0534*/ 	.word	0x00000e80
        /*0538*/ 	.word	0x000000ff
        /*053c*/ 	.word	0x00000228
        /*0540*/ 	.short	0x0100
        /*0542*/ 	.byte	0x06
	.zero		1


	//   ....[70]....
        /*0544*/ 	.word	0x00000f70
        /*0548*/ 	.word	0x000000ff
        /*054c*/ 	.word	0x00000230
        /*0550*/ 	.short	0x0100
        /*0552*/ 	.byte	0x05
	.zero		1


	//   ....[71]....
        /*0554*/ 	.word	0x00000f80
        /*0558*/ 	.word	0x000000ff
        /*055c*/ 	.word	0x00000240
        /*0560*/ 	.short	0x0100
        /*0562*/ 	.byte	0x05
	.zero		1


	//   ....[72]....
        /*0564*/ 	.word	0x00000f90
        /*0568*/ 	.word	0x000000ff
        /*056c*/ 	.word	0x00000238
        /*0570*/ 	.short	0x0100
        /*0572*/ 	.byte	0x05
	.zero		1


	//   ....[73]....
        /*0574*/ 	.word	0x00000fa0
        /*0578*/ 	.word	0x000000ff
        /*057c*/ 	.word	0x00000248
        /*0580*/ 	.short	0x0100
        /*0582*/ 	.byte	0x05
	.zero		1


	//   ....[74]....
        /*0584*/ 	.word	0x00001870
        /*0588*/ 	.word	0x00000003
        /*058c*/ 	.word	0x00000240
        /*0590*/ 	.short	0x010a
        /*0592*/ 	.byte	0xff
	.zero		1


	//   ....[75]....
        /*0594*/ 	.word	0x000018a0
        /*0598*/ 	.word	0x00000003
        /*059c*/ 	.word	0x00000230
        /*05a0*/ 	.short	0x0101
        /*05a2*/ 	.byte	0xff
	.zero		1


	//   ....[76]....
        /*05a4*/ 	.word	0x00001970
        /*05a8*/ 	.word	0x000000ff
        /*05ac*/ 	.word	0x000000d8
        /*05b0*/ 	.short	0x010a
        /*05b2*/ 	.byte	0x08
	.zero		1


	//   ....[77]....
        /*05b4*/ 	.word	0x00001a10
        /*05b8*/ 	.word	0x000000ff
        /*05bc*/ 	.word	0x000000d8
        /*05c0*/ 	.short	0x010a
        /*05c2*/ 	.byte	0x21
	.zero		1


	//   ....[78]....
        /*05c4*/ 	.word	0x00001b70
        /*05c8*/ 	.word	0x000000ff
        /*05cc*/ 	.word	0x000000d8
        /*05d0*/ 	.short	0x010a
        /*05d2*/ 	.byte	0x08
	.zero		1


	//   ....[79]....
        /*05d4*/ 	.word	0x00001c60
        /*05d8*/ 	.word	0x000000ff
        /*05dc*/ 	.word	0x000001c8
        /*05e0*/ 	.short	0x0101
        /*05e2*/ 	.byte	0x04
	.zero		1


	//   ....[80]....
        /*05e4*/ 	.word	0x00001c80
        /*05e8*/ 	.word	0x000000ff
        /*05ec*/ 	.word	0x000000d8
        /*05f0*/ 	.short	0x010a
        /*05f2*/ 	.byte	0x08
	.zero		1


	//   ....[81]....
        /*05f4*/ 	.word	0x00001d00
        /*05f8*/ 	.word	0x000000ff
        /*05fc*/ 	.word	0x000000d8
        /*0600*/ 	.short	0x010a
        /*0602*/ 	.byte	0x11
	.zero		1


	//   ....[82]....
        /*0604*/ 	.word	0x00001e60
        /*0608*/ 	.word	0x000000ff
        /*060c*/ 	.word	0x000000d8
        /*0610*/ 	.short	0x010a
        /*0612*/ 	.byte	0x08
	.zero		1


	//   ....[83]....
        /*0614*/ 	.word	0x00001f80
        /*0618*/ 	.word	0x00000002
        /*061c*/ 	.word	0x000001d0
        /*0620*/ 	.short	0x010a
        /*0622*/ 	.byte	0xff
	.zero		1


	//   ....[84]....
        /*0624*/ 	.word	0x00002040
        /*0628*/ 	.word	0x00000002
        /*062c*/ 	.word	0x00000000
        /*0630*/ 	.short	0x0101
        /*0632*/ 	.byte	0xff
	.zero		1


	//   ....[85]....
        /*0634*/ 	.word	0x000025a0
        /*0638*/ 	.word	0x000000ff
        /*063c*/ 	.word	0x00000000
        /*0640*/ 	.short	0x010a
        /*0642*/ 	.byte	0x05
	.zero		1


	//   ....[86]....
        /*0644*/ 	.word	0x00002630
        /*0648*/ 	.word	0x000000ff
        /*064c*/ 	.word	0x00000000
        /*0650*/ 	.short	0x010a
        /*0652*/ 	.byte	0x05
	.zero		1


	//   ....[87]....
        /*0654*/ 	.word	0x000026c0
        /*0658*/ 	.word	0x000000ff
        /*065c*/ 	.word	0x00000000
        /*0660*/ 	.short	0x010a
        /*0662*/ 	.byte	0x05
	.zero		1


	//   ....[88]....
        /*0664*/ 	.word	0x00002750
        /*0668*/ 	.word	0x000000ff
        /*066c*/ 	.word	0x00000000
        /*0670*/ 	.short	0x010a
        /*0672*/ 	.byte	0x05
	.zero		1


	//   ....[89]....
        /*0674*/ 	.word	0x000027e0
        /*0678*/ 	.word	0x000000ff
        /*067c*/ 	.word	0x00000000
        /*0680*/ 	.short	0x010a
        /*0682*/ 	.byte	0x05
	.zero		1


	//   ....[90]....
        /*0684*/ 	.word	0x00002870
        /*0688*/ 	.word	0x000000ff
        /*068c*/ 	.word	0x00000000
        /*0690*/ 	.short	0x010a
        /*0692*/ 	.byte	0x05
	.zero		1


	//   ....[91]....
        /*0694*/ 	.word	0x00002900
        /*0698*/ 	.word	0x000000ff
        /*069c*/ 	.word	0x00000000
        /*06a0*/ 	.short	0x010a
        /*06a2*/ 	.byte	0x05
	.zero		1


	//   ....[92]....
        /*06a4*/ 	.word	0x00002990
        /*06a8*/ 	.word	0x000000ff
        /*06ac*/ 	.word	0x00000000
        /*06b0*/ 	.short	0x010a
        /*06b2*/ 	.byte	0x05
	.zero		1


	//   ....[93]....
        /*06b4*/ 	.word	0x00002a20
        /*06b8*/ 	.word	0x000000ff
        /*06bc*/ 	.word	0x00000000
        /*06c0*/ 	.short	0x010a
        /*06c2*/ 	.byte	0x05
	.zero		1


	//   ....[94]....
        /*06c4*/ 	.word	0x00002ab0
        /*06c8*/ 	.word	0x000000ff
        /*06cc*/ 	.word	0x00000000
        /*06d0*/ 	.short	0x010a
        /*06d2*/ 	.byte	0x05
	.zero		1


	//   ....[95]....
        /*06d4*/ 	.word	0x00002b40
        /*06d8*/ 	.word	0x000000ff
        /*06dc*/ 	.word	0x00000000
        /*06e0*/ 	.short	0x010a
        /*06e2*/ 	.byte	0x05
	.zero		1


	//   ....[96]....
        /*06e4*/ 	.word	0x00002bd0
        /*06e8*/ 	.word	0x000000ff
        /*06ec*/ 	.word	0x00000000
        /*06f0*/ 	.short	0x010a
        /*06f2*/ 	.byte	0x05
	.zero		1


	//   ....[97]....
        /*06f4*/ 	.word	0x00002c60
        /*06f8*/ 	.word	0x000000ff
        /*06fc*/ 	.word	0x00000000
        /*0700*/ 	.short	0x010a
        /*0702*/ 	.byte	0x05
	.zero		1


	//   ....[98]....
        /*0704*/ 	.word	0x00002cf0
        /*0708*/ 	.word	0x000000ff
        /*070c*/ 	.word	0x00000000
        /*0710*/ 	.short	0x010a
        /*0712*/ 	.byte	0x05
	.zero		1


	//   ....[99]....
        /*0714*/ 	.word	0x00002d80
        /*0718*/ 	.word	0x000000ff
        /*071c*/ 	.word	0x00000000
        /*0720*/ 	.short	0x010a
        /*0722*/ 	.byte	0x05
	.zero		1


	//   ....[100]....
        /*0724*/ 	.word	0x00002e10
        /*0728*/ 	.word	0x000000ff
        /*072c*/ 	.word	0x00000000
        /*0730*/ 	.short	0x010a
        /*0732*/ 	.byte	0x05
	.zero		1


	//   ....[101]....
        /*0734*/ 	.word	0x00002ea0
        /*0738*/ 	.word	0x000000ff
        /*073c*/ 	.word	0x00000000
        /*0740*/ 	.short	0x010a
        /*0742*/ 	.byte	0x05
	.zero		1


	//   ....[102]....
        /*0744*/ 	.word	0x00002f30
        /*0748*/ 	.word	0x000000ff
        /*074c*/ 	.word	0x00000000
        /*0750*/ 	.short	0x010a
        /*0752*/ 	.byte	0x05
	.zero		1


	//   ....[103]....
        /*0754*/ 	.word	0x00002fc0
        /*0758*/ 	.word	0x000000ff
        /*075c*/ 	.word	0x00000000
        /*0760*/ 	.short	0x010a
        /*0762*/ 	.byte	0x05
	.zero		1


	//   ....[104]....
        /*0764*/ 	.word	0x00003050
        /*0768*/ 	.word	0x000000ff
        /*076c*/ 	.word	0x00000000
        /*0770*/ 	.short	0x010a
        /*0772*/ 	.byte	0x05
	.zero		1


	//   ....[105]....
        /*0774*/ 	.word	0x000030e0
        /*0778*/ 	.word	0x000000ff
        /*077c*/ 	.word	0x00000000
        /*0780*/ 	.short	0x010a
        /*0782*/ 	.byte	0x05
	.zero		1


	//   ....[106]....
        /*0784*/ 	.word	0x00003170
        /*0788*/ 	.word	0x000000ff
        /*078c*/ 	.word	0x00000000
        /*0790*/ 	.short	0x010a
        /*0792*/ 	.byte	0x05
	.zero		1


	//   ....[107]....
        /*0794*/ 	.word	0x00003200
        /*0798*/ 	.word	0x000000ff
        /*079c*/ 	.word	0x00000000
        /*07a0*/ 	.short	0x010a
        /*07a2*/ 	.byte	0x05
	.zero		1


	//   ....[108]....
        /*07a4*/ 	.word	0x00003290
        /*07a8*/ 	.word	0x000000ff
        /*07ac*/ 	.word	0x00000000
        /*07b0*/ 	.short	0x010a
        /*07b2*/ 	.byte	0x05
	.zero		1


	//   ....[109]....
        /*07b4*/ 	.word	0x00003320
        /*07b8*/ 	.word	0x000000ff
        /*07bc*/ 	.word	0x00000000
        /*07c0*/ 	.short	0x010a
        /*07c2*/ 	.byte	0x05
	.zero		1


	//   ....[110]....
        /*07c4*/ 	.word	0x000033b0
        /*07c8*/ 	.word	0x000000ff
        /*07cc*/ 	.word	0x00000000
        /*07d0*/ 	.short	0x010a
        /*07d2*/ 	.byte	0x05
	.zero		1


	//   ....[111]....
        /*07d4*/ 	.word	0x00003450
        /*07d8*/ 	.word	0x00000000
        /*07dc*/ 	.word	0x00000000
        /*07e0*/ 	.short	0x010a
        /*07e2*/ 	.byte	0xff
	.zero		1


	//   ....[112]....
        /*07e4*/ 	.word	0x00003570
        /*07e8*/ 	.word	0x00000000
        /*07ec*/ 	.word	0x00000230
        /*07f0*/ 	.short	0x010a
        /*07f2*/ 	.byte	0xff
	.zero		1


	//   ....[113]....
        /*07f4*/ 	.word	0x000035d0
        /*07f8*/ 	.word	0x00000004
        /*07fc*/ 	.word	0x00000000
        /*0800*/ 	.short	0x0101
        /*0802*/ 	.byte	0xff
	.zero		1


	//   ....[114]....
        /*0804*/ 	.word	0x000035f0
        /*0808*/ 	.word	0x000000ff
        /*080c*/ 	.word	0x000001e0
        /*0810*/ 	.short	0x010a
        /*0812*/ 	.byte	0x05
	.zero		1


	//   ....[115]....
        /*0814*/ 	.word	0x00003710
        /*0818*/ 	.word	0x00000000
        /*081c*/ 	.word	0x000001d0
        /*0820*/ 	.short	0x010a
        /*0822*/ 	.byte	0xff
	.zero		1


	//   ....[116]....
        /*0824*/ 	.word	0x00003820
        /*0828*/ 	.word	0x00000000
        /*082c*/ 	.word	0x00000000
        /*0830*/ 	.short	0x0101
        /*0832*/ 	.byte	0xff
	.zero		1


	//   ....[117]....
        /*0834*/ 	.word	0x000038b0
        /*0838*/ 	.word	0x000000ff
        /*083c*/ 	.word	0x000001e0
        /*0840*/ 	.short	0x0106
        /*0842*/ 	.byte	0x05
	.zero		1


	//   ....[118]....
        /*0844*/ 	.word	0x000038d0
        /*0848*/ 	.word	0x000000ff
        /*084c*/ 	.word	0x000001e0
        /*0850*/ 	.short	0x010a
        /*0852*/ 	.byte	0x05
	.zero		1


	//   ....[119]....
        /*0854*/ 	.word	0x00003960
        /*0858*/ 	.word	0x000000ff
        /*085c*/ 	.word	0x000001e0
        /*0860*/ 	.short	0x0106
        /*0862*/ 	.byte	0x04
	.zero		1


	//   ....[120]....
        /*0864*/ 	.word	0x000039a0
        /*0868*/ 	.word	0x00000000
        /*086c*/ 	.word	0x000001e0
        /*0870*/ 	.short	0x010a
        /*0872*/ 	.byte	0xff
	.zero		1


	//   ....[121]....
        /*0874*/ 	.word	0x00003e90
        /*0878*/ 	.word	0x00000000
        /*087c*/ 	.word	0x000001d0
        /*0880*/ 	.short	0x010a
        /*0882*/ 	.byte	0xff
	.zero		1


	//   ....[122]....
        /*0884*/ 	.word	0x00003f90
        /*0888*/ 	.word	0x00000003
        /*088c*/ 	.word	0x00000000
        /*0890*/ 	.short	0x0101
        /*0892*/ 	.byte	0xff
	.zero		1


	//   ....[123]....
        /*0894*/ 	.word	0x00003fa0
        /*0898*/ 	.word	0x000000ff
        /*089c*/ 	.word	0x00000000
        /*08a0*/ 	.short	0x010a
        /*08a2*/ 	.byte	0x04
	.zero		1


	//   ....[124]....
        /*08a4*/ 	.word	0x00004020
        /*08a8*/ 	.word	0x000000ff
        /*08ac*/ 	.word	0x00000210
        /*08b0*/ 	.short	0x010a
        /*08b2*/ 	.byte	0x08
	.zero		1


	//   ....[125]....
        /*08b4*/ 	.word	0x00004100
        /*08b8*/ 	.word	0x000000ff
        /*08bc*/ 	.word	0x00000000
        /*08c0*/ 	.short	0x010a
        /*08c2*/ 	.byte	0x07
	.zero		1


	//   ....[126]....
        /*08c4*/ 	.word	0x00004240
        /*08c8*/ 	.word	0x000000ff
        /*08cc*/ 	.word	0x00000000
        /*08d0*/ 	.short	0x010a
        /*08d2*/ 	.byte	0x04
	.zero		1


	//   ....[127]....
        /*08d4*/ 	.word	0x00004430
        /*08d8*/ 	.word	0x000000ff
        /*08dc*/ 	.word	0x00000000
        /*08e0*/ 	.short	0x010a
        /*08e2*/ 	.byte	0x05
	.zero		1


	//   ....[128]....
        /*08e4*/ 	.word	0x000044c0
        /*08e8*/ 	.word	0x000000ff
        /*08ec*/ 	.word	0x00000000
        /*08f0*/ 	.short	0x010a
        /*08f2*/ 	.byte	0x05
	.zero		1


	//   ....[129]....
        /*08f4*/ 	.word	0x00004550
        /*08f8*/ 	.word	0x000000ff
        /*08fc*/ 	.word	0x00000000
        /*0900*/ 	.short	0x010a
        /*0902*/ 	.byte	0x05
	.zero		1


	//   ....[130]....
        /*0904*/ 	.word	0x000045e0
        /*0908*/ 	.word	0x000000ff
        /*090c*/ 	.word	0x00000000
        /*0910*/ 	.short	0x010a
        /*0912*/ 	.byte	0x07
	.zero		1


	//   ....[131]....
        /*0914*/ 	.word	0x00004a20
        /*0918*/ 	.word	0x00000000
        /*091c*/ 	.word	0x000001d0
        /*0920*/ 	.short	0x010a
        /*0922*/ 	.byte	0xff
	.zero		1


	//   ....[132]....
        /*0924*/ 	.word	0x00004b10
        /*0928*/ 	.word	0x00000000
        /*092c*/ 	.word	0x00000000
        /*0930*/ 	.short	0x0101
        /*0932*/ 	.byte	0xff
	.zero		1


	//   ....[133]....
        /*0934*/ 	.word	0x00004e30
        /*0938*/ 	.word	0x000000ff
        /*093c*/ 	.word	0x000001c8
        /*0940*/ 	.short	0x010a
        /*0942*/ 	.byte	0x06
	.zero		1


	//   ....[134]....
        /*0944*/ 	.word	0x00004fb0
        /*0948*/ 	.word	0x000000ff
        /*094c*/ 	.word	0x000001b8
        /*0950*/ 	.short	0x010a
        /*0952*/ 	.byte	0x06
	.zero		1


	//   ....[135]....
        /*0954*/ 	.word	0x000052e0
        /*0958*/ 	.word	0x000000ff
        /*095c*/ 	.word	0x000001b0
        /*0960*/ 	.short	0x010b
        /*0962*/ 	.byte	0x06
	.zero		1


	//   ....[136]....
        /*0964*/ 	.word	0x00005300
        /*0968*/ 	.word	0x000000ff
        /*096c*/ 	.word	0x00000000
        /*0970*/ 	.short	0x0101
        /*0972*/ 	.byte	0x25
	.zero		1


	//   ....[137]....
        /*0974*/ 	.word	0x00005340
        /*0978*/ 	.word	0x00000000
        /*097c*/ 	.word	0x000001b8
        /*0980*/ 	.short	0x010a
        /*0982*/ 	.byte	0xff
	.zero		1


	//   ....[138]....
        /*0984*/ 	.word	0x000056a0
        /*0988*/ 	.word	0x00000000
        /*098c*/ 	.word	0x000001d0
        /*0990*/ 	.short	0x010a
        /*0992*/ 	.byte	0xff
	.zero		1


	//   ....[139]....
        /*0994*/ 	.word	0x000057b0
        /*0998*/ 	.word	0x00000000
        /*099c*/ 	.word	0x00000000
        /*09a0*/ 	.short	0x0101
        /*09a2*/ 	.byte	0xff
	.zero		1


	//   ....[140]....
        /*09a4*/ 	.word	0x00006160
        /*09a8*/ 	.word	0x000000ff
        /*09ac*/ 	.word	0x000001b0
        /*09b0*/ 	.short	0x010a
        /*09b2*/ 	.byte	0x2b
	.zero		1


	//   ....[141]....
        /*09b4*/ 	.word	0x00006180
        /*09b8*/ 	.word	0x0000005c
        /*09bc*/ 	.word	0x000001f0
        /*09c0*/ 	.short	0x010a
        /*09c2*/ 	.byte	0xff
	.zero		1


	//   ....[142]....
        /*09c4*/ 	.word	0x000062d0
        /*09c8*/ 	.word	0x000000ff
        /*09cc*/ 	.word	0x000001b0
        /*09d0*/ 	.short	0x010a
        /*09d2*/ 	.byte	0x2b
	.zero		1


	//   ....[143]....
        /*09d4*/ 	.word	0x000063b0
        /*09d8*/ 	.word	0x000000ff
        /*09dc*/ 	.word	0x00000000
        /*09e0*/ 	.short	0x0101
        /*09e2*/ 	.byte	0x04
	.zero		1


	//   ....[144]....
        /*09e4*/ 	.word	0x00006410
        /*09e8*/ 	.word	0x0000005c
        /*09ec*/ 	.word	0x000001f0
        /*09f0*/ 	.short	0x010a
        /*09f2*/ 	.byte	0xff
	.zero		1


	//   ....[145]....
        /*09f4*/ 	.word	0x000067e0
        /*09f8*/ 	.word	0x000000ff
        /*09fc*/ 	.word	0x00000000
        /*0a00*/ 	.short	0x0101
        /*0a02*/ 	.byte	0x05
	.zero		1


	//   ....[146]....
        /*0a04*/ 	.word	0x00007070
        /*0a08*/ 	.word	0x00000003
        /*0a0c*/ 	.word	0x00000240
        /*0a10*/ 	.short	0x010a
        /*0a12*/ 	.byte	0xff
	.zero		1


	//   ....[147]....
        /*0a14*/ 	.word	0x000070d0
        /*0a18*/ 	.word	0x00000002
        /*0a1c*/ 	.word	0x000000d8
        /*0a20*/ 	.short	0x010a
        /*0a22*/ 	.byte	0xff
	.zero		1


	//   ....[148]....
        /*0a24*/ 	.word	0x00007130
        /*0a28*/ 	.word	0x00000002
        /*0a2c*/ 	.word	0x000000d8
        /*0a30*/ 	.short	0x010a
        /*0a32*/ 	.byte	0xff
	.zero		1


	//   ....[149]....
        /*0a34*/ 	.word	0x00007180
        /*0a38*/ 	.word	0x00000002
        /*0a3c*/ 	.word	0x000001d0
        /*0a40*/ 	.short	0x010a
        /*0a42*/ 	.byte	0xff
	.zero		1


	//   ....[150]....
        /*0a44*/ 	.word	0x000071e0
        /*0a48*/ 	.word	0x00000000
        /*0a4c*/ 	.word	0x00000000
        /*0a50*/ 	.short	0x010a
        /*0a52*/ 	.byte	0xff
	.zero		1


	//   ....[151]....
        /*0a54*/ 	.word	0x00007240
        /*0a58*/ 	.word	0x00000000
        /*0a5c*/ 	.word	0x00000000
        /*0a60*/ 	.short	0x010a
        /*0a62*/ 	.byte	0xff
	.zero		1


	//   ....[152]....
        /*0a64*/ 	.word	0x000072a0
        /*0a68*/ 	.word	0x00000000
        /*0a6c*/ 	.word	0x00000000
        /*0a70*/ 	.short	0x010a
        /*0a72*/ 	.byte	0xff
	.zero		1


	//   ....[153]....
        /*0a74*/ 	.word	0x00007300
        /*0a78*/ 	.word	0x00000000
        /*0a7c*/ 	.word	0x00000000
        /*0a80*/ 	.short	0x010a
        /*0a82*/ 	.byte	0xff
	.zero		1


	//   ....[154]....
        /*0a84*/ 	.word	0x00007360
        /*0a88*/ 	.word	0x00000000
        /*0a8c*/ 	.word	0x00000000
        /*0a90*/ 	.short	0x010a
        /*0a92*/ 	.byte	0xff
	.zero		1


	//   ....[155]....
        /*0a94*/ 	.word	0x000073c0
        /*0a98*/ 	.word	0x00000000
        /*0a9c*/ 	.word	0x00000000
        /*0aa0*/ 	.short	0x010a
        /*0aa2*/ 	.byte	0xff
	.zero		1


	//   ....[156]....
        /*0aa4*/ 	.word	0x00007420
        /*0aa8*/ 	.word	0x00000000
        /*0aac*/ 	.word	0x00000000
        /*0ab0*/ 	.short	0x010a
        /*0ab2*/ 	.byte	0xff
	.zero		1


	//   ....[157]....
        /*0ab4*/ 	.word	0x00007480
        /*0ab8*/ 	.word	0x00000000
        /*0abc*/ 	.word	0x00000000
        /*0ac0*/ 	.short	0x010a
        /*0ac2*/ 	.byte	0xff
	.zero		1


	//   ....[158]....
        /*0ac4*/ 	.word	0x000074e0
        /*0ac8*/ 	.word	0x00000000
        /*0acc*/ 	.word	0x00000000
        /*0ad0*/ 	.short	0x010a
        /*0ad2*/ 	.byte	0xff
	.zero		1


	//   ....[159]....
        /*0ad4*/ 	.word	0x00007540
        /*0ad8*/ 	.word	0x00000000
        /*0adc*/ 	.word	0x00000000
        /*0ae0*/ 	.short	0x010a
        /*0ae2*/ 	.byte	0xff
	.zero		1


	//   ....[160]....
        /*0ae4*/ 	.word	0x000075a0
        /*0ae8*/ 	.word	0x00000000
        /*0aec*/ 	.word	0x00000000
        /*0af0*/ 	.short	0x010a
        /*0af2*/ 	.byte	0xff
	.zero		1


	//   ....[161]....
        /*0af4*/ 	.word	0x00007600
        /*0af8*/ 	.word	0x00000000
        /*0afc*/ 	.word	0x00000000
        /*0b00*/ 	.short	0x010a
        /*0b02*/ 	.byte	0xff
	.zero		1


	//   ....[162]....
        /*0b04*/ 	.word	0x00007660
        /*0b08*/ 	.word	0x00000000
        /*0b0c*/ 	.word	0x00000000
        /*0b10*/ 	.short	0x010a
        /*0b12*/ 	.byte	0xff
	.zero		1


	//   ....[163]....
        /*0b14*/ 	.word	0x000076c0
        /*0b18*/ 	.word	0x00000000
        /*0b1c*/ 	.word	0x00000000
        /*0b20*/ 	.short	0x010a
        /*0b22*/ 	.byte	0xff
	.zero		1


	//   ....[164]....
        /*0b24*/ 	.word	0x00007720
        /*0b28*/ 	.word	0x00000000
        /*0b2c*/ 	.word	0x00000000
        /*0b30*/ 	.short	0x010a
        /*0b32*/ 	.byte	0xff
	.zero		1


	//   ....[165]....
        /*0b34*/ 	.word	0x00007780
        /*0b38*/ 	.word	0x00000000
        /*0b3c*/ 	.word	0x00000000
        /*0b40*/ 	.short	0x010a
        /*0b42*/ 	.byte	0xff
	.zero		1


	//   ....[166]....
        /*0b44*/ 	.word	0x000077e0
        /*0b48*/ 	.word	0x00000000
        /*0b4c*/ 	.word	0x00000000
        /*0b50*/ 	.short	0x010a
        /*0b52*/ 	.byte	0xff
	.zero		1


	//   ....[167]....
        /*0b54*/ 	.word	0x00007840
        /*0b58*/ 	.word	0x00000000
        /*0b5c*/ 	.word	0x00000000
        /*0b60*/ 	.short	0x010a
        /*0b62*/ 	.byte	0xff
	.zero		1


	//   ....[168]....
        /*0b64*/ 	.word	0x000078a0
        /*0b68*/ 	.word	0x00000000
        /*0b6c*/ 	.word	0x00000000
        /*0b70*/ 	.short	0x010a
        /*0b72*/ 	.byte	0xff
	.zero		1


	//   ....[169]....
        /*0b74*/ 	.word	0x00007900
        /*0b78*/ 	.word	0x00000000
        /*0b7c*/ 	.word	0x00000000
        /*0b80*/ 	.short	0x010a
        /*0b82*/ 	.byte	0xff
	.zero		1


	//   ....[170]....
        /*0b84*/ 	.word	0x00007960
        /*0b88*/ 	.word	0x00000000
        /*0b8c*/ 	.word	0x00000000
        /*0b90*/ 	.short	0x010a
        /*0b92*/ 	.byte	0xff
	.zero		1


	//   ....[171]....
        /*0b94*/ 	.word	0x000079c0
        /*0b98*/ 	.word	0x00000000
        /*0b9c*/ 	.word	0x00000000
        /*0ba0*/ 	.short	0x010a
        /*0ba2*/ 	.byte	0xff
	.zero		1


	//   ....[172]....
        /*0ba4*/ 	.word	0x00007a20
        /*0ba8*/ 	.word	0x00000000
        /*0bac*/ 	.word	0x00000000
        /*0bb0*/ 	.short	0x010a
        /*0bb2*/ 	.byte	0xff
	.zero		1


	//   ....[173]....
        /*0bb4*/ 	.word	0x00007a80
        /*0bb8*/ 	.word	0x00000000
        /*0bbc*/ 	.word	0x00000000
        /*0bc0*/ 	.short	0x010a
        /*0bc2*/ 	.byte	0xff
	.zero		1


	//   ....[174]....
        /*0bc4*/ 	.word	0x00007ae0
        /*0bc8*/ 	.word	0x00000000
        /*0bcc*/ 	.word	0x00000000
        /*0bd0*/ 	.short	0x010a
        /*0bd2*/ 	.byte	0xff
	.zero		1


	//   ....[175]....
        /*0bd4*/ 	.word	0x00007b40
        /*0bd8*/ 	.word	0x00000000
        /*0bdc*/ 	.word	0x00000000
        /*0be0*/ 	.short	0x010a
        /*0be2*/ 	.byte	0xff
	.zero		1


	//   ....[176]....
        /*0be4*/ 	.word	0x00007b90
        /*0be8*/ 	.word	0x00000000
        /*0bec*/ 	.word	0x00000230
        /*0bf0*/ 	.short	0x010a
        /*0bf2*/ 	.byte	0xff
	.zero		1


	//   ....[177]....
        /*0bf4*/ 	.word	0x00007bf0
        /*0bf8*/ 	.word	0x00000000
        /*0bfc*/ 	.word	0x000001e0
        /*0c00*/ 	.short	0x010a
        /*0c02*/ 	.byte	0xff
	.zero		1


	//   ....[178]....
        /*0c04*/ 	.word	0x00007c40
        /*0c08*/ 	.word	0x00000000
        /*0c0c*/ 	.word	0x000001d0
        /*0c10*/ 	.short	0x010a
        /*0c12*/ 	.byte	0xff
	.zero		1


	//   ....[179]....
        /*0c14*/ 	.word	0x00007ca0
        /*0c18*/ 	.word	0x00000000
        /*0c1c*/ 	.word	0x000001e0
        /*0c20*/ 	.short	0x010a
        /*0c22*/ 	.byte	0xff
	.zero		1


	//   ....[180]....
        /*0c24*/ 	.word	0x00007cf0
        /*0c28*/ 	.word	0x00000000
        /*0c2c*/ 	.word	0x000001d0
        /*0c30*/ 	.short	0x010a
        /*0c32*/ 	.byte	0xff
	.zero		1


	//   ....[181]....
        /*0c34*/ 	.word	0x00007d50
        /*0c38*/ 	.word	0x00000003
        /*0c3c*/ 	.word	0x00000210
        /*0c40*/ 	.short	0x010a
        /*0c42*/ 	.byte	0xff
	.zero		1


	//   ....[182]....
        /*0c44*/ 	.word	0x00007db0
        /*0c48*/ 	.word	0x00000000
        /*0c4c*/ 	.word	0x00000000
        /*0c50*/ 	.short	0x010a
        /*0c52*/ 	.byte	0xff
	.zero		1


	//   ....[183]....
        /*0c54*/ 	.word	0x00007e10
        /*0c58*/ 	.word	0x00000000
        /*0c5c*/ 	.word	0x00000000
        /*0c60*/ 	.short	0x010a
        /*0c62*/ 	.byte	0xff
	.zero		1


	//   ....[184]....
        /*0c64*/ 	.word	0x00007e70
        /*0c68*/ 	.word	0x00000000
        /*0c6c*/ 	.word	0x00000000
        /*0c70*/ 	.short	0x010a
        /*0c72*/ 	.byte	0xff
	.zero		1


	//   ....[185]....
        /*0c74*/ 	.word	0x00007ed0
        /*0c78*/ 	.word	0x00000000
        /*0c7c*/ 	.word	0x00000000
        /*0c80*/ 	.short	0x010a
        /*0c82*/ 	.byte	0xff
	.zero		1


	//   ....[186]....
        /*0c84*/ 	.word	0x00007f30
        /*0c88*/ 	.word	0x00000000
        /*0c8c*/ 	.word	0x00000000
        /*0c90*/ 	.short	0x010a
        /*0c92*/ 	.byte	0xff
	.zero		1


	//   ....[187]....
        /*0c94*/ 	.word	0x00007f80
        /*0c98*/ 	.word	0x00000000
        /*0c9c*/ 	.word	0x000001d0
        /*0ca0*/ 	.short	0x010a
        /*0ca2*/ 	.byte	0xff
	.zero		1


	//   ....[188]....
        /*0ca4*/ 	.word	0x00007fe0
        /*0ca8*/ 	.word	0x00000000
        /*0cac*/ 	.word	0x000001c8
        /*0cb0*/ 	.short	0x010a
        /*0cb2*/ 	.byte	0xff
	.zero		1


	//   ....[189]....
        /*0cb4*/ 	.word	0x00008040
        /*0cb8*/ 	.word	0x00000003
        /*0cbc*/ 	.word	0x000001b8
        /*0cc0*/ 	.short	0x010a
        /*0cc2*/ 	.byte	0xff
	.zero		1


	//   ....[190]....
        /*0cc4*/ 	.word	0x00008090
        /*0cc8*/ 	.word	0x00000000
        /*0ccc*/ 	.word	0x000001d0
        /*0cd0*/ 	.short	0x010a
        /*0cd2*/ 	.byte	0xff
	.zero		1


	//   ....[191]....
        /*0cd4*/ 	.word	0x000080f0
        /*0cd8*/ 	.word	0x00000000
        /*0cdc*/ 	.word	0x000001b0
        /*0ce0*/ 	.short	0x010a
        /*0ce2*/ 	.byte	0xff
	.zero		1


	//   ....[192]....
        /*0ce4*/ 	.word	0x00008140
        /*0ce8*/ 	.word	0x0000005c
        /*0cec*/ 	.word	0x000001f0
        /*0cf0*/ 	.short	0x010a
        /*0cf2*/ 	.byte	0xff
	.zero		1


	//----- nvinfo : EIATTR_NUM_MBARRIERS
	.align		4
.L_47:
        /*0cf4*/ 	.byte	0x03, 0x38
        /*0cf6*/ 	.short	0x004a


	//----- nvinfo : EIATTR_EXIT_INSTR_OFFSETS
	.align		4
        /*0cf8*/ 	.byte	0x04, 0x1c
        /*0cfa*/ 	.short	(.L_49 - .L_48)


	//   ....[0]....
.L_48:
        /*0cfc*/ 	.word	0x00003480


	//   ....[1]....
        /*0d00*/ 	.word	0x00003970


	//   ....[2]....
        /*0d04*/ 	.word	0x000039d0


	//   ....[3]....
        /*0d08*/ 	.word	0x00004840


	//   ....[4]....
        /*0d0c*/ 	.word	0x00005370


	//   ....[5]....
        /*0d10*/ 	.word	0x000053b0


	//   ....[6]....
        /*0d14*/ 	.word	0x00007060


	//----- nvinfo : EIATTR_MAX_THREADS
	.align		4
.L_49:
        /*0d18*/ 	.byte	0x04, 0x05
        /*0d1a*/ 	.short	(.L_51 - .L_50)
.L_50:
        /*0d1c*/ 	.word	0x00000100
        /*0d20*/ 	.word	0x00000001
        /*0d24*/ 	.word	0x00000001


	//----- nvinfo : EIATTR_CRS_STACK_SIZE
	.align		4
.L_51:
        /*0d28*/ 	.byte	0x04, 0x1e
        /*0d2a*/ 	.short	(.L_53 - .L_52)
.L_52:
        /*0d2c*/ 	.word	0x00000000


	//----- nvinfo : EIATTR_CBANK_PARAM_SIZE
	.align		4
.L_53:
        /*0d30*/ 	.byte	0x03, 0x19
        /*0d32*/ 	.short	0x0800


	//----- nvinfo : EIATTR_PARAM_CBANK
	.align		4
        /*0d34*/ 	.byte	0x04, 0x0a
        /*0d36*/ 	.short	(.L_55 - .L_54)
	.align		4
.L_54:
        /*0d38*/ 	.word	index@(.nv.constant0._ZN7cutlass13device_kernelINS_4gemm6kernel13GemmUniversalIN4cute5tupleIJiiiiEEENS1_10collective13CollectiveMmaINS1_35MainloopSm100TmaUmmaWarpSpecializedILi27ELi2ELi4ENS5_IJNS4_1CILi1EEESB_SB_EEEEENS5_IJNSA_ILi64EEESE_SE_EEENS_12float_e5m2_tENS5_IJlSB_lEEENS_12float_e4m3_tENS5_IJSB_llEEENS4_8TiledMMAINS4_8MMA_AtomIJNS4_10MMA_TraitsINS4_19SM100_MMA_F8F6F4_SSEJSG_SI_fSE_SE_NS4_17integral_constantINS4_4UMMA5MajorELSQ_0EEENSO_ISQ_LSQ_1EEENSO_INSP_7ScaleInELST_0EEESU_EEEEEENS4_6LayoutISC_NS5_IJNSA_ILi0EEESY_SY_EEEEENS5_IJNS4_10UnderscoreES11_S11_EEEEENS4_13SM90_TMA_LOADENS4_14ComposedLayoutINS4_7SwizzleILi2ELi4ELi3EEENS4_18smem_ptr_flag_bitsILi8EEENSX_INS5_IJNSA_ILi8EEESE_EEENS5_IJSE_SB_EEEEEEEvNS4_8identityES14_NS15_IS17_S19_NSX_INS5_IJSE_S1A_EEENS5_IJSB_SE_EEEEEEEvS1F_EENS_8epilogue10collective18CollectiveEpilogueINS1L_23Sm100TmaWarpSpecializedILi1ELi1ELi32ELb0ELb0EEEJSF_NS5_IJNSX_ISE_SB_EES1Q_EEESG_SH_SG_SH_NS1L_6fusion15FusionCallbacksIS1P_NS1S_17LinearCombinationISG_fSG_fLNS_15FloatRoundStyleE2EEESF_S1R_JEEENS4_5SM1004TMEM4LOAD26SM100_TMEM_LOAD_16dp32b32xES14_S1E_NS4_39AutoVectorizingCopyWithAssumedAlignmentILi128EEENS4_14SM90_TMA_STOREES1E_S23_S23_EEEvvEEEEvNT_6ParamsE)
        /*0d3c*/ 	.short	0x0380
        /*0d3e*/ 	.short	0x0800


	//----- nvinfo : EIATTR_SW_WAR
	.align		4
.L_55:
        /*0d40*/ 	.byte	0x04, 0x36
        /*0d42*/ 	.short	(.L_57 - .L_56)
.L_56:
        /*0d44*/ 	.word	0x00000008
.L_57:


//--------------------- .nv.callgraph             --------------------------
	.section	.nv.callgraph,"",@"SHT_CUDA_CALLGRAPH"
	.align	4
	.sectionentsize	8
	.align		4
        /*0000*/ 	.word	0x00000000
	.align		4
        /*0004*/ 	.word	0xffffffff
	.align		4
        /*0008*/ 	.word	index@(_ZN7cutlass13device_kernelINS_4gemm6kernel13GemmUniversalIN4cute5tupleIJiiiiEEENS1_10collective13CollectiveMmaINS1_35MainloopSm100TmaUmmaWarpSpecializedILi27ELi2ELi4ENS5_IJNS4_1CILi1EEESB_SB_EEEEENS5_IJNSA_ILi64EEESE_SE_EEENS_12float_e5m2_tENS5_IJlSB_lEEENS_12float_e4m3_tENS5_IJSB_llEEENS4_8TiledMMAINS4_8MMA_AtomIJNS4_10MMA_TraitsINS4_19SM100_MMA_F8F6F4_SSEJSG_SI_fSE_SE_NS4_17integral_constantINS4_4UMMA5MajorELSQ_0EEENSO_ISQ_LSQ_1EEENSO_INSP_7ScaleInELST_0EEESU_EEEEEENS4_6LayoutISC_NS5_IJNSA_ILi0EEESY_SY_EEEEENS5_IJNS4_10UnderscoreES11_S11_EEEEENS4_13SM90_TMA_LOADENS4_14ComposedLayoutINS4_7SwizzleILi2ELi4ELi3EEENS4_18smem_ptr_flag_bitsILi8EEENSX_INS5_IJNSA_ILi8EEESE_EEENS5_IJSE_SB_EEEEEEEvNS4_8identityES14_NS15_IS17_S19_NSX_INS5_IJSE_S1A_EEENS5_IJSB_SE_EEEEEEEvS1F_EENS_8epilogue10collective18CollectiveEpilogueINS1L_23Sm100TmaWarpSpecializedILi1ELi1ELi32ELb0ELb0EEEJSF_NS5_IJNSX_ISE_SB_EES1Q_EEESG_SH_SG_SH_NS1L_6fusion15FusionCallbacksIS1P_NS1S_17LinearCombinationISG_fSG_fLNS_15FloatRoundStyleE2EEESF_S1R_JEEENS4_5SM1004TMEM4LOAD26SM100_TMEM_LOAD_16dp32b32xES14_S1E_NS4_39AutoVectorizingCopyWithAssumedAlignmentILi128EEENS4_14SM90_TMA_STOREES1E_S23_S23_EEEvvEEEEvNT_6ParamsE)
	.align		4
        /*000c*/ 	.word	index@(__assertfail)
	.align		4
        /*0010*/ 	.word	0x00000000
	.align		4
        /*0014*/ 	.word	0xfffffffe
	.align		4
        /*0018*/ 	.word	0x00000000
	.align		4
        /*001c*/ 	.word	0xfffffffd
	.align		4
        /*0020*/ 	.word	0x00000000
	.align		4
        /*0024*/ 	.word	0xfffffffc


//--------------------- .nv.constant4             --------------------------
	.section	.nv.constant4,"a",@progbits
	.align	8
	.align		8
.nv.constant4:
        /*0000*/ 	.dword	__assertfail
	.align		8
        /*0008*/ 	.dword	__unnamed_1
	.align		8
        /*0010*/ 	.dword	__unnamed_2
	.align		8
        /*0018*/ 	.dword	_ZN40_INTERNAL_6eb0c3fe_4_k_cu_bc13c5dd_249844cuda3std3__45__cpo5beginE
	.align		8
        /*0020*/ 	.dword	_ZN40_INTERNAL_6eb0c3fe_4_k_cu_bc13c5dd_249844cuda3std3__45__cpo3endE
	.align		8
        /*0028*/ 	.dword	_ZN40_INTERNAL_6eb0c3fe_4_k_cu_bc13c5dd_249844cuda3std3__45__cpo6cbeginE
	.align		8
        /*0030*/ 	.dword	_ZN40_INTERNAL_6eb0c3fe_4_k_cu_bc13c5dd_249844cuda3std3__45__cpo4cendE
	.align		8
        /*0038*/ 	.dword	_ZN40_INTERNAL_6eb0c3fe_4_k_cu_bc13c5dd_249844cuda3std3__442_GLOBAL__N__6eb0c3fe_4_k_cu_bc13c5dd_249846ignoreE
	.align		8
        /*0040*/ 	.dword	_ZN40_INTERNAL_6eb0c3fe_4_k_cu_bc13c5dd_249844cuda3std3__419piecewise_constructE
	.align		8
        /*0048*/ 	.dword	_ZN40_INTERNAL_6eb0c3fe_4_k_cu_bc13c5dd_249844cuda3std3__48in_placeE
	.align		8
        /*0050*/ 	.dword	_ZN40_INTERNAL_6eb0c3fe_4_k_cu_bc13c5dd_249844cuda3std6ranges3__45__cpo4swapE
	.align		8
        /*0058*/ 	.dword	_ZN40_INTERNAL_6eb0c3fe_4_k_cu_bc13c5dd_249844cuda3std6ranges3__45__cpo9iter_moveE
	.align		8
        /*0060*/ 	.dword	_ZN40_INTERNAL_6eb0c3fe_4_k_cu_bc13c5dd_249844cute7productE
	.align		8
        /*0068*/ 	.dword	_ZN40_INTERNAL_6eb0c3fe_4_k_cu_bc13c5dd_249844cute1_E
	.align		8
        /*0070*/ 	.dword	$str$25
	.align		8
        /*0078*/ 	.dword	$str$26
	.align		8
        /*0080*/ 	.dword	$str$27
	.align		8
        /*0088*/ 	.dword	$str$28


//--------------------- .text._ZN7cutlass13device_kernelINS_4gemm6kernel13GemmUniversalIN4cute5tupleIJiiiiEEENS1_10collective13CollectiveMmaINS1_35MainloopSm100TmaUmmaWarpSpecializedILi27ELi2ELi4ENS5_IJNS4_1CILi1EEESB_SB_EEEEENS5_IJNSA_ILi64EEESE_SE_EEENS_12float_e5m2_tENS5_IJlSB_lEEENS_12float_e4m3_tENS5_IJSB_llEEENS4_8TiledMMAINS4_8MMA_AtomIJNS4_10MMA_TraitsINS4_19SM100_MMA_F8F6F4_SSEJSG_SI_fSE_SE_NS4_17integral_constantINS4_4UMMA5MajorELSQ_0EEENSO_ISQ_LSQ_1EEENSO_INSP_7ScaleInELST_0EEESU_EEEEEENS4_6LayoutISC_NS5_IJNSA_ILi0EEESY_SY_EEEEENS5_IJNS4_10UnderscoreES11_S11_EEEEENS4_13SM90_TMA_LOADENS4_14ComposedLayoutINS4_7SwizzleILi2ELi4ELi3EEENS4_18smem_ptr_flag_bitsILi8EEENSX_INS5_IJNSA_ILi8EEESE_EEENS5_IJSE_SB_EEEEEEEvNS4_8identityES14_NS15_IS17_S19_NSX_INS5_IJSE_S1A_EEENS5_IJSB_SE_EEEEEEEvS1F_EENS_8epilogue10collective18CollectiveEpilogueINS1L_23Sm100TmaWarpSpecializedILi1ELi1ELi32ELb0ELb0EEEJSF_NS5_IJNSX_ISE_SB_EES1Q_EEESG_SH_SG_SH_NS1L_6fusion15FusionCallbacksIS1P_NS1S_17LinearCombinationISG_fSG_fLNS_15FloatRoundStyleE2EEESF_S1R_JEEENS4_5SM1004TMEM4LOAD26SM100_TMEM_LOAD_16dp32b32xES14_S1E_NS4_39AutoVectorizingCopyWithAssumedAlignmentILi128EEENS4_14SM90_TMA_STOREES1E_S23_S23_EEEvvEEEEvNT_6ParamsE --------------------------
	.section	.text._ZN7cutlass13device_kernelINS_4gemm6kernel13GemmUniversalIN4cute5tupleIJiiiiEEENS1_10collective13CollectiveMmaINS1_35MainloopSm100TmaUmmaWarpSpecializedILi27ELi2ELi4ENS5_IJNS4_1CILi1EEESB_SB_EEEEENS5_IJNSA_ILi64EEESE_SE_EEENS_12float_e5m2_tENS5_IJlSB_lEEENS_12float_e4m3_tENS5_IJSB_llEEENS4_8TiledMMAINS4_8MMA_AtomIJNS4_10MMA_TraitsINS4_19SM100_MMA_F8F6F4_SSEJSG_SI_fSE_SE_NS4_17integral_constantINS4_4UMMA5MajorELSQ_0EEENSO_ISQ_LSQ_1EEENSO_INSP_7ScaleInELST_0EEESU_EEEEEENS4_6LayoutISC_NS5_IJNSA_ILi0EEESY_SY_EEEEENS5_IJNS4_10UnderscoreES11_S11_EEEEENS4_13SM90_TMA_LOADENS4_14ComposedLayoutINS4_7SwizzleILi2ELi4ELi3EEENS4_18smem_ptr_flag_bitsILi8EEENSX_INS5_IJNSA_ILi8EEESE_EEENS5_IJSE_SB_EEEEEEEvNS4_8identityES14_NS15_IS17_S19_NSX_INS5_IJSE_S1A_EEENS5_IJSB_SE_EEEEEEEvS1F_EENS_8epilogue10collective18CollectiveEpilogueINS1L_23Sm100TmaWarpSpecializedILi1ELi1ELi32ELb0ELb0EEEJSF_NS5_IJNSX_ISE_SB_EES1Q_EEESG_SH_SG_SH_NS1L_6fusion15FusionCallbacksIS1P_NS1S_17LinearCombinationISG_fSG_fLNS_15FloatRoundStyleE2EEESF_S1R_JEEENS4_5SM1004TMEM4LOAD26SM100_TMEM_LOAD_16dp32b32xES14_S1E_NS4_39AutoVectorizingCopyWithAssumedAlignmentILi128EEENS4_14SM90_TMA_STOREES1E_S23_S23_EEEvvEEEEvNT_6ParamsE,"ax",@progbits
	.align	128
.text._ZN7cutlass13device_kernelINS_4gemm6kernel13GemmUniversalIN4cute5tupleIJiiiiEEENS1_10collective13CollectiveMmaINS1_35MainloopSm100TmaUmmaWarpSpecializedILi27ELi2ELi4ENS5_IJNS4_1CILi1EEESB_SB_EEEEENS5_IJNSA_ILi64EEESE_SE_EEENS_12float_e5m2_tENS5_IJlSB_lEEENS_12float_e4m3_tENS5_IJSB_llEEENS4_8TiledMMAINS4_8MMA_AtomIJNS4_10MMA_TraitsINS4_19SM100_MMA_F8F6F4_SSEJSG_SI_fSE_SE_NS4_17integral_constantINS4_4UMMA5MajorELSQ_0EEENSO_ISQ_LSQ_1EEENSO_INSP_7ScaleInELST_0EEESU_EEEEEENS4_6LayoutISC_NS5_IJNSA_ILi0EEESY_SY_EEEEENS5_IJNS4_10UnderscoreES11_S11_EEEEENS4_13SM90_TMA_LOADENS4_14ComposedLayoutINS4_7SwizzleILi2ELi4ELi3EEENS4_18smem_ptr_flag_bitsILi8EEENSX_INS5_IJNSA_ILi8EEESE_EEENS5_IJSE_SB_EEEEEEEvNS4_8identityES14_NS15_IS17_S19_NSX_INS5_IJSE_S1A_EEENS5_IJSB_SE_EEEEEEEvS1F_EENS_8epilogue10collective18CollectiveEpilogueINS1L_23Sm100TmaWarpSpecializedILi1ELi1ELi32ELb0ELb0EEEJSF_NS5_IJNSX_ISE_SB_EES1Q_EEESG_SH_SG_SH_NS1L_6fusion15FusionCallbacksIS1P_NS1S_17LinearCombinationISG_fSG_fLNS_15FloatRoundStyleE2EEESF_S1R_JEEENS4_5SM1004TMEM4LOAD26SM100_TMEM_LOAD_16dp32b32xES14_S1E_NS4_39AutoVectorizingCopyWithAssumedAlignmentILi128EEENS4_14SM90_TMA_STOREES1E_S23_S23_EEEvvEEEEvNT_6ParamsE:
        .type           _ZN7cutlass13device_kernelINS_4gemm6kernel13GemmUniversalIN4cute5tupleIJiiiiEEENS1_10collective13CollectiveMmaINS1_35MainloopSm100TmaUmmaWarpSpecializedILi27ELi2ELi4ENS5_IJNS4_1CILi1EEESB_SB_EEEEENS5_IJNSA_ILi64EEESE_SE_EEENS_12float_e5m2_tENS5_IJlSB_lEEENS_12float_e4m3_tENS5_IJSB_llEEENS4_8TiledMMAINS4_8MMA_AtomIJNS4_10MMA_TraitsINS4_19SM100_MMA_F8F6F4_SSEJSG_SI_fSE_SE_NS4_17integral_constantINS4_4UMMA5MajorELSQ_0EEENSO_ISQ_LSQ_1EEENSO_INSP_7ScaleInELST_0EEESU_EEEEEENS4_6LayoutISC_NS5_IJNSA_ILi0EEESY_SY_EEEEENS5_IJNS4_10UnderscoreES11_S11_EEEEENS4_13SM90_TMA_LOADENS4_14ComposedLayoutINS4_7SwizzleILi2ELi4ELi3EEENS4_18smem_ptr_flag_bitsILi8EEENSX_INS5_IJNSA_ILi8EEESE_EEENS5_IJSE_SB_EEEEEEEvNS4_8identityES14_NS15_IS17_S19_NSX_INS5_IJSE_S1A_EEENS5_IJSB_SE_EEEEEEEvS1F_EENS_8epilogue10collective18CollectiveEpilogueINS1L_23Sm100TmaWarpSpecializedILi1ELi1ELi32ELb0ELb0EEEJSF_NS5_IJNSX_ISE_SB_EES1Q_EEESG_SH_SG_SH_NS1L_6fusion15FusionCallbacksIS1P_NS1S_17LinearCombinationISG_fSG_fLNS_15FloatRoundStyleE2EEESF_S1R_JEEENS4_5SM1004TMEM4LOAD26SM100_TMEM_LOAD_16dp32b32xES14_S1E_NS4_39AutoVectorizingCopyWithAssumedAlignmentILi128EEENS4_14SM90_TMA_STOREES1E_S23_S23_EEEvvEEEEvNT_6ParamsE,@function
        .size           _ZN7cutlass13device_kernelINS_4gemm6kernel13GemmUniversalIN4cute5tupleIJiiiiEEENS1_10collective13CollectiveMmaINS1_35MainloopSm100TmaUmmaWarpSpecializedILi27ELi2ELi4ENS5_IJNS4_1CILi1EEESB_SB_EEEEENS5_IJNSA_ILi64EEESE_SE_EEENS_12float_e5m2_tENS5_IJlSB_lEEENS_12float_e4m3_tENS5_IJSB_llEEENS4_8TiledMMAINS4_8MMA_AtomIJNS4_10MMA_TraitsINS4_19SM100_MMA_F8F6F4_SSEJSG_SI_fSE_SE_NS4_17integral_constantINS4_4UMMA5MajorELSQ_0EEENSO_ISQ_LSQ_1EEENSO_INSP_7ScaleInELST_0EEESU_EEEEEENS4_6LayoutISC_NS5_IJNSA_ILi0EEESY_SY_EEEEENS5_IJNS4_10UnderscoreES11_S11_EEEEENS4_13SM90_TMA_LOADENS4_14ComposedLayoutINS4_7SwizzleILi2ELi4ELi3EEENS4_18smem_ptr_flag_bitsILi8EEENSX_INS5_IJNSA_ILi8EEESE_EEENS5_IJSE_SB_EEEEEEEvNS4_8identityES14_NS15_IS17_S19_NSX_INS5_IJSE_S1A_EEENS5_IJSB_SE_EEEEEEEvS1F_EENS_8epilogue10collective18CollectiveEpilogueINS1L_23Sm100TmaWarpSpecializedILi1ELi1ELi32ELb0ELb0EEEJSF_NS5_IJNSX_ISE_SB_EES1Q_EEESG_SH_SG_SH_NS1L_6fusion15FusionCallbacksIS1P_NS1S_17LinearCombinationISG_fSG_fLNS_15FloatRoundStyleE2EEESF_S1R_JEEENS4_5SM1004TMEM4LOAD26SM100_TMEM_LOAD_16dp32b32xES14_S1E_NS4_39AutoVectorizingCopyWithAssumedAlignmentILi128EEENS4_14SM90_TMA_STOREES1E_S23_S23_EEEvvEEEEvNT_6ParamsE,(.L_x_198 - _ZN7cutlass13device_kernelINS_4gemm6kernel13GemmUniversalIN4cute5tupleIJiiiiEEENS1_10collective13CollectiveMmaINS1_35MainloopSm100TmaUmmaWarpSpecializedILi27ELi2ELi4ENS5_IJNS4_1CILi1EEESB_SB_EEEEENS5_IJNSA_ILi64EEESE_SE_EEENS_12float_e5m2_tENS5_IJlSB_lEEENS_12float_e4m3_tENS5_IJSB_llEEENS4_8TiledMMAINS4_8MMA_AtomIJNS4_10MMA_TraitsINS4_19SM100_MMA_F8F6F4_SSEJSG_SI_fSE_SE_NS4_17integral_constantINS4_4UMMA5MajorELSQ_0EEENSO_ISQ_LSQ_1EEENSO_INSP_7ScaleInELST_0EEESU_EEEEEENS4_6LayoutISC_NS5_IJNSA_ILi0EEESY_SY_EEEEENS5_IJNS4_10UnderscoreES11_S11_EEEEENS4_13SM90_TMA_LOADENS4_14ComposedLayoutINS4_7SwizzleILi2ELi4ELi3EEENS4_18smem_ptr_flag_bitsILi8EEENSX_INS5_IJNSA_ILi8EEESE_EEENS5_IJSE_SB_EEEEEEEvNS4_8identityES14_NS15_IS17_S19_NSX_INS5_IJSE_S1A_EEENS5_IJSB_SE_EEEEEEEvS1F_EENS_8epilogue10collective18CollectiveEpilogueINS1L_23Sm100TmaWarpSpecializedILi1ELi1ELi32ELb0ELb0EEEJSF_NS5_IJNSX_ISE_SB_EES1Q_EEESG_SH_SG_SH_NS1L_6fusion15FusionCallbacksIS1P_NS1S_17LinearCombinationISG_fSG_fLNS_15FloatRoundStyleE2EEESF_S1R_JEEENS4_5SM1004TMEM4LOAD26SM100_TMEM_LOAD_16dp32b32xES14_S1E_NS4_39AutoVectorizingCopyWithAssumedAlignmentILi128EEENS4_14SM90_TMA_STOREES1E_S23_S23_EEEvvEEEEvNT_6ParamsE)
        .other          _ZN7cutlass13device_kernelINS_4gemm6kernel13GemmUniversalIN4cute5tupleIJiiiiEEENS1_10collective13CollectiveMmaINS1_35MainloopSm100TmaUmmaWarpSpecializedILi27ELi2ELi4ENS5_IJNS4_1CILi1EEESB_SB_EEEEENS5_IJNSA_ILi64EEESE_SE_EEENS_12float_e5m2_tENS5_IJlSB_lEEENS_12float_e4m3_tENS5_IJSB_llEEENS4_8TiledMMAINS4_8MMA_AtomIJNS4_10MMA_TraitsINS4_19SM100_MMA_F8F6F4_SSEJSG_SI_fSE_SE_NS4_17integral_constantINS4_4UMMA5MajorELSQ_0EEENSO_ISQ_LSQ_1EEENSO_INSP_7ScaleInELST_0EEESU_EEEEEENS4_6LayoutISC_NS5_IJNSA_ILi0EEESY_SY_EEEEENS5_IJNS4_10UnderscoreES11_S11_EEEEENS4_13SM90_TMA_LOADENS4_14ComposedLayoutINS4_7SwizzleILi2ELi4ELi3EEENS4_18smem_ptr_flag_bitsILi8EEENSX_INS5_IJNSA_ILi8EEESE_EEENS5_IJSE_SB_EEEEEEEvNS4_8identityES14_NS15_IS17_S19_NSX_INS5_IJSE_S1A_EEENS5_IJSB_SE_EEEEEEEvS1F_EENS_8epilogue10collective18CollectiveEpilogueINS1L_23Sm100TmaWarpSpecializedILi1ELi1ELi32ELb0ELb0EEEJSF_NS5_IJNSX_ISE_SB_EES1Q_EEESG_SH_SG_SH_NS1L_6fusion15FusionCallbacksIS1P_NS1S_17LinearCombinationISG_fSG_fLNS_15FloatRoundStyleE2EEESF_S1R_JEEENS4_5SM1004TMEM4LOAD26SM100_TMEM_LOAD_16dp32b32xES14_S1E_NS4_39AutoVectorizingCopyWithAssumedAlignmentILi128EEENS4_14SM90_TMA_STOREES1E_S23_S23_EEEvvEEEEvNT_6ParamsE,@"STO_CUDA_ENTRY STV_DEFAULT"
_ZN7cutlass13device_kernelINS_4gemm6kernel13GemmUniversalIN4cute5tupleIJiiiiEEENS1_10collective13CollectiveMmaINS1_35MainloopSm100TmaUmmaWarpSpecializedILi27ELi2ELi4ENS5_IJNS4_1CILi1EEESB_SB_EEEEENS5_IJNSA_ILi64EEESE_SE_EEENS_12float_e5m2_tENS5_IJlSB_lEEENS_12float_e4m3_tENS5_IJSB_llEEENS4_8TiledMMAINS4_8MMA_AtomIJNS4_10MMA_TraitsINS4_19SM100_MMA_F8F6F4_SSEJSG_SI_fSE_SE_NS4_17integral_constantINS4_4UMMA5MajorELSQ_0EEENSO_ISQ_LSQ_1EEENSO_INSP_7ScaleInELST_0EEESU_EEEEEENS4_6LayoutISC_NS5_IJNSA_ILi0EEESY_SY_EEEEENS5_IJNS4_10UnderscoreES11_S11_EEEEENS4_13SM90_TMA_LOADENS4_14ComposedLayoutINS4_7SwizzleILi2ELi4ELi3EEENS4_18smem_ptr_flag_bitsILi8EEENSX_INS5_IJNSA_ILi8EEESE_EEENS5_IJSE_SB_EEEEEEEvNS4_8identityES14_NS15_IS17_S19_NSX_INS5_IJSE_S1A_EEENS5_IJSB_SE_EEEEEEEvS1F_EENS_8epilogue10collective18CollectiveEpilogueINS1L_23Sm100TmaWarpSpecializedILi1ELi1ELi32ELb0ELb0EEEJSF_NS5_IJNSX_ISE_SB_EES1Q_EEESG_SH_SG_SH_NS1L_6fusion15FusionCallbacksIS1P_NS1S_17LinearCombinationISG_fSG_fLNS_15FloatRoundStyleE2EEESF_S1R_JEEENS4_5SM1004TMEM4LOAD26SM100_TMEM_LOAD_16dp32b32xES14_S1E_NS4_39AutoVectorizingCopyWithAssumedAlignmentILi128EEENS4_14SM90_TMA_STOREES1E_S23_S23_EEEvvEEEEvNT_6ParamsE:
[----:B------:R-:W1:Y:S01]  /*0000*/  LDC R1, c[0x0][0x37c] ;  /* 0x0000df00ff017b82 */ /* 0x000e620000000800 */
[----:B------:R-:W2:Y:S01]  /*0010*/  S2R R101, SR_TID.X ;  /* 0x0000000000657919 */ /* 0x000ea20000002100 */
[----:B------:R-:W3:Y:S01]  /*0020*/  LDCU.64 UR4, c[0x0][0x890] ;  /* 0x00011200ff0477ac */ /* 0x000ee20008000a00 */
[----:B------:R-:W-:Y:S02]  /*0030*/  PRMT R96, RZ, 0x7610, R96 ;  /* 0x00007610ff607816 */ /* 0x000fe40000000060 */
[----:B------:R-:W-:Y:S01]  /*0040*/  ELECT P5, URZ, PT ;  /* 0x0000000000ff782f */ /* 0x000fe200038a0000 */
[----:B------:R-:W4:Y:S01]  /*0050*/  LDCU.64 UR40, c[0x0][0x358] ;  /* 0x00006b00ff2877ac */ /* 0x000f220008000a00 */
[----:B---3--:R-:W-:-:S04]  /*0060*/  UISETP.NE.U32.AND UP0, UPT, UR4, URZ, UPT ;  /* 0x000000ff0400728c */ /* 0x008fc8000bf05070 */
[----:B------:R-:W-:Y:S01]  /*0070*/  UISETP.NE.AND.EX UP0, UPT, UR5, URZ, UPT, UP0 ;  /* 0x000000ff0500728c */ /* 0x000fe2000bf05300 */
[----:B--2---:R-:W-:-:S05]  /*0080*/  SHF.R.U32.HI R104, RZ, 0x5, R101 ;  /* 0x00000005ff687819 */ /* 0x004fca0000011665 */
[----:B------:R-:W2:Y:S02]  /*0090*/  SHFL.IDX PT, R0, R104, RZ, 0x1f ;  /* 0x00001fff68007589 */ /* 0x000ea400000e0000 */
[----:B--2---:R-:W-:Y:S01]  /*00a0*/  R2UR UR8, R0 ;  /* 0x00000000000872ca */ /* 0x004fe200000e0000 */
[----:B-1--4-:R-:W-:-:S14]  /*00b0*/  BRA.U UP0, `(.L_x_0) ;  /* 0x00000001002c7547 */ /* 0x012fdc000b800000 */
[----:B------:R-:W1:Y:S02]  /*00c0*/  LDCU.64 UR6, c[0x0][0x888] ;  /* 0x00011100ff0677ac */ /* 0x000e640008000a00 */
[----:B-1----:R-:W-:-:S04]  /*00d0*/  UISETP.NE.U32.AND UP0, UPT, UR6, URZ, UPT ;  /* 0x000000ff0600728c */ /* 0x002fc8000bf05070 */
[----:B------:R-:W-:-:S09]  /*00e0*/  UISETP.NE.AND.EX UP0, UPT, UR7, URZ, UPT, UP0 ;  /* 0x000000ff0700728c */ /* 0x000fd2000bf05300 */
[----:B------:R-:W-:Y:S05]  /*00f0*/  BRA.U !UP0, `(.L_x_1) ;  /* 0x0000000108107547 */ /* 0x000fea000b800000 */
[----:B------:R-:W1:Y:S02]  /*0100*/  LDC.64 R2, c[0x0][0x888] ;  /* 0x00022200ff027b82 */ /* 0x000e640000000a00 */
[----:B-1----:R1:W5:Y:S01]  /*0110*/  LDG.E R49, desc[UR40][R2.64] ;  /* 0x0000002802317981 */ /* 0x002362000c1e1900 */
[----:B------:R-:W-:Y:S01]  /*0120*/  HFMA2 R96, -RZ, RZ, 0, 5.9604644775390625e-08 ;  /* 0x00000001ff607431 */ /* 0x000fe200000001ff */
[----:B------:R-:W-:Y:S05]  /*0130*/  BRA `(.L_x_0) ;  /* 0x00000000000c7947 */ /* 0x000fea0003800000 */
.L_x_1:
[----:B------:R-:W1:Y:S01]  /*0140*/  LDCU UR6, c[0x0][0x880] ;  /* 0x00011000ff0677ac */ /* 0x000e620008000800 */
[----:B------:R-:W-:Y:S01]  /*0150*/  HFMA2 R96, -RZ, RZ, 0, 5.9604644775390625e-08 ;  /* 0x00000001ff607431 */ /* 0x000fe200000001ff */
[----:B-1----:R-:W-:-:S07]  /*0160*/  MOV R49, UR6 ;  /* 0x0000000600317c02 */ /* 0x002fce0008000f00 */
.L_x_0:
[----:B------:R-:W2:Y:S02]  /*0170*/  LDCU.64 UR6, c[0x0][0x8b0] ;  /* 0x00011600ff0677ac */ /* 0x000ea40008000a00 */
[----:B--2---:R-:W-:-:S04]  /*0180*/  UISETP.NE.U32.AND UP0, UPT, UR6, URZ, UPT ;  /* 0x000000ff0600728c */ /* 0x004fc8000bf05070 */
[----:B------:R-:W-:-:S09]  /*0190*/  UISETP.NE.AND.EX UP0, UPT, UR7, URZ, UPT, UP0 ;  /* 0x000000ff0700728c */ /* 0x000fd2000bf05300 */
[----:B------:R-:W-:Y:S05]  /*01a0*/  BRA.U UP0, `(.L_x_2) ;  /* 0x0000000100247547 */ /* 0x000fea000b800000 */
[----:B------:R-:W2:Y:S02]  /*01b0*/  LDCU.64 UR6, c[0x0][0x8a8] ;  /* 0x00011500ff0677ac */ /* 0x000ea40008000a00 */
[----:B--2---:R-:W-:-:S04]  /*01c0*/  UISETP.NE.U32.AND UP0, UPT, UR6, URZ, UPT ;  /* 0x000000ff0600728c */ /* 0x004fc8000bf05070 */
[----:B------:R-:W-:-:S09]  /*01d0*/  UISETP.NE.AND.EX UP0, UPT, UR7, URZ, UPT, UP0 ;  /* 0x000000ff0700728c */ /* 0x000fd2000bf05300 */
[----:B------:R-:W-:Y:S05]  /*01e0*/  BRA.U !UP0, `(.L_x_3) ;  /* 0x00000001080c7547 */ /* 0x000fea000b800000 */
[----:B-1----:R-:W1:Y:S02]  /*01f0*/  LDC.64 R2, c[0x0][0x8a8] ;  /* 0x00022a00ff027b82 */ /* 0x002e640000000a00 */
[----:B-1----:R2:W5:Y:S01]  /*0200*/  LDG.E R47, desc[UR40][R2.64] ;  /* 0x00000028022f7981 */ /* 0x002562000c1e1900 */
[----:B------:R-:W-:Y:S05]  /*0210*/  BRA `(.L_x_2) ;  /* 0x0000000000087947 */ /* 0x000fea0003800000 */
.L_x_3:
[----:B------:R-:W2:Y:S02]  /*0220*/  LDCU UR6, c[0x0][0x8a0] ;  /* 0x00011400ff0677ac */ /* 0x000ea40008000800 */
[----:B--2---:R-:W-:Y:S02]  /*0230*/  MOV R47, UR6 ;  /* 0x00000006002f7c02 */ /* 0x004fe40008000f00 */
.L_x_2:
[----:B------:R-:W-:Y:S01]  /*0240*/  IMAD.U32 R0, RZ, RZ, UR8 ;  /* 0x00000008ff007e24 */ /* 0x000fe2000f8e00ff */
[----:B------:R-:W-:Y:S04]  /*0250*/  BSSY.RECONVERGENT B0, `(.L_x_4) ;  /* 0x000000c000007945 */ /* 0x000fe80003800200 */
[C---:B------:R-:W-:Y:S02]  /*0260*/  ISETP.NE.OR P1, PT, R0.reuse, 0x1, !P5 ;  /* 0x000000010000780c */ /* 0x040fe40006f25670 */
[----:B------:R-:W-:-:S11]  /*0270*/  ISETP.NE.OR P0, PT, R0, 0x3, !P5 ;  /* 0x000000030000780c */ /* 0x000fd60006f05670 */
[----:B------:R-:W-:Y:S05]  /*0280*/  @P1 BRA `(.L_x_5) ;  /* 0x0000000000201947 */ /* 0x000fea0003800000 */
[----:B------:R-:W3:Y:S02]  /*0290*/  LDCU.64 UR6, c[0x0][0x348] ;  /* 0x00006900ff0677ac */ /* 0x000ee40008000a00 */
[----:B---3--:R-:W-:Y:S02]  /*02a0*/  UIADD3 UR10, UP1, UPT, UR6, 0x80, URZ ;  /* 0x00000080060a7890 */ /* 0x008fe4000ff3e0ff */
[----:B------:R-:W-:Y:S02]  /*02b0*/  UIADD3 UR6, UP0, UPT, UR6, 0x180, URZ ;  /* 0x0000018006067890 */ /* 0x000fe4000ff1e0ff */
[----:B------:R-:W-:Y:S02]  /*02c0*/  UIADD3.X UR11, UPT, UPT, URZ, UR7, URZ, UP1, !UPT ;  /* 0x00000007ff0b7290 */ /* 0x000fe40008ffe4ff */
[----:B------:R-:W-:-:S07]  /*02d0*/  UIADD3.X UR7, UPT, UPT, URZ, UR7, URZ, UP0, !UPT ;  /* 0x00000007ff077290 */ /* 0x000fce00087fe4ff */
[----:B------:R3:W-:Y:S02]  /*02e0*/  UTMACCTL.PF [UR10] ;  /* 0x000000000a0079b9 */ /* 0x0007e40008040000 */
[----:B------:R3:W-:Y:S02]  /*02f0*/  UTMACCTL.PF [UR6] ;  /* 0x00000000060079b9 */ /* 0x0007e40008040000 */
[----:B---3--:R-:W-:Y:S01]  /*0300*/  NOP ;  /* 0x0000000000007918 */ /* 0x008fe20000000000 */
.L_x_5:
[----:B------:R-:W-:Y:S05]  /*0310*/  BSYNC.RECONVERGENT B0 ;  /* 0x0000000000007941 */ /* 0x000fea0003800200 */
.L_x_4:
[----:B------:R-:W-:Y:S04]  /*0320*/  BSSY.RECONVERGENT B0, `(.L_x_6) ;  /* 0x000000a000007945 */ /* 0x000fe80003800200 */
        /* <DEDUP_REMOVED lines=9> */
.L_x_7:
[----:B------:R-:W-:Y:S05]  /*03c0*/  BSYNC.RECONVERGENT B0 ;  /* 0x0000000000007941 */ /* 0x000fea0003800200 */
.L_x_6:
[----:B------:R-:W3:Y:S01]  /*03d0*/  LDCU.64 UR6, c[0x0][0x888] ;  /* 0x00011100ff0677ac */ /* 0x000ee20008000a00 */
[----:B------:R-:W-:Y:S02]  /*03e0*/  UISETP.EQ.U32.AND UP1, UPT, UR4, URZ, UPT ;  /* 0x000000ff0400728c */ /* 0x000fe4000bf22070 */
[----:B------:R-:W-:Y:S02]  /*03f0*/  UPLOP3.LUT UP2, UPT, UPT, UPT, UPT, 0x80, 0x8 ;  /* 0x000000000008789c */ /* 0x000fe40003f4f070 */
[----:B---3--:R-:W-:-:S04]  /*0400*/  UISETP.NE.U32.AND UP0, UPT, UR6, URZ, UPT ;  /* 0x000000ff0600728c */ /* 0x008fc8000bf05070 */
[----:B------:R-:W-:-:S04]  /*0410*/  UISETP.NE.AND.EX UP0, UPT, UR7, URZ, UPT, UP0 ;  /* 0x000000ff0700728c */ /* 0x000fc8000bf05300 */
[----:B------:R-:W-:-:S04]  /*0420*/  UISETP.EQ.OR.EX UP3, UPT, UR5, URZ, !UP0, UP1 ;  /* 0x000000ff0500728c */ /* 0x000fc8000c762710 */
[----:B------:R-:W-:-:S05]  /*0430*/  UP2UR UR44, UPR, URZ, 0x8 ;  /* 0x00000008ff2c7883 */ /* 0x000fca0008000000 */
[----:B------:R-:W-:Y:S07]  /*0440*/  BRA.U !UP3, `(.L_x_8) ;  /* 0x000000010b207547 */ /* 0x000fee000b800000 */
[----:B------:R-:W-:Y:S01]  /*0450*/  UISETP.NE.U32.AND UP2, UPT, UR4, URZ, UPT ;  /* 0x000000ff0400728c */ /* 0x000fe2000bf45070 */
[----:B-----5:R-:W-:Y:S01]  /*0460*/  FSETP.NEU.AND P0, PT, R49, RZ, PT ;  /* 0x000000ff3100720b */ /* 0x020fe20003f0d000 */
[----:B------:R-:W-:Y:S02]  /*0470*/  USEL UR4, URZ, 0xffffffff, UP0 ;  /* 0xffffffffff047887 */ /* 0x000fe40008000000 */
[----:B------:R-:W-:-:S10]  /*0480*/  UISETP.NE.AND.EX UP2, UPT, UR5, URZ, UPT, UP2 ;  /* 0x000000ff0500728c */ /* 0x000fd4000bf45320 */
[----:B------:R-:W-:Y:S01]  /*0490*/  VOTEU.ANY UP1, P0 ;  /* 0x0000000000ff7886 */ /* 0x000fe20000020100 */
[----:B------:R-:W-:-:S04]  /*04a0*/  @!UP2 USEL UR4, URZ, 0xffffffff, UP1 ;  /* 0xffffffffff04a887 */ /* 0x000fc80008800000 */
[----:B------:R-:W-:-:S04]  /*04b0*/  ULOP3.LUT UR4, UR4, 0x1, URZ, 0xc0, !UPT ;  /* 0x0000000104047892 */ /* 0x000fc8000f8ec0ff */
[----:B------:R-:W-:-:S11]  /*04c0*/  UISETP.NE.U32.AND UP2, UPT, UR4, 0x1, UPT ;  /* 0x000000010400788c */ /* 0x000fd6000bf45070 */
.L_x_8:
[----:B-12---:R-:W1:Y:S01]  /*04d0*/  SHFL.IDX PT, R2, R104, RZ, 0x1f ;  /* 0x00001fff68027589 */ /* 0x006e6200000e0000 */
[----:B------:R-:W-:-:S04]  /*04e0*/  UISETP.NE.AND UP1, UPT, UR8, 0x2, UPT ;  /* 0x000000020800788c */ /* 0x000fc8000bf25270 */
[----:B------:R-:W-:Y:S01]  /*04f0*/  USEL UR13, URZ, 0x1, UP1 ;  /* 0x00000001ff0d7887 */ /* 0x000fe20008800000 */
[----:B-1----:R-:W-:-:S13]  /*0500*/  ISETP.NE.AND P0, PT, R2, RZ, PT ;  /* 0x000000ff0200720c */ /* 0x002fda0003f05270 */
[----:B------:R-:W-:Y:S05]  /*0510*/  @P0 BRA `(.L_x_9) ;  /* 0x00000004000c0947 */ /* 0x000fea0003800000 */
[----:B------:R-:W-:Y:S01]  /*0520*/  ELECT P0, URZ, PT ;  /* 0x0000000000ff782f */ /* 0x000fe20003800000 */
[----:B------:R-:W-:-:S12]  /*0530*/  BSSY.RECONVERGENT B0, `(.L_x_9) ;  /* 0x0000041000007945 */ /* 0x000fd80003800200 */
[----:B------:R-:W-:Y:S05]  /*0540*/  @!P0 BRA `(.L_x_10) ;  /* 0x0000000000fc8947 */ /* 0x000fea0003800000 */
[----:B------:R-:W1:Y:S01]  /*0550*/  S2UR UR5, SR_CgaCtaId ;  /* 0x00000000000579c3 */ /* 0x000e620000008800 */
[----:B------:R-:W-:Y:S01]  /*0560*/  UMOV UR6, 0x400 ;  /* 0x0000040000067882 */ /* 0x000fe20000000000 */
[----:B------:R-:W-:Y:S01]  /*0570*/  UMOV UR4, 0x1 ;  /* 0x0000000100047882 */ /* 0x000fe20000000000 */
[----:B-1----:R-:W-:Y:S02]  /*0580*/  ULEA UR5, UR5, UR6, 0x18 ;  /* 0x0000000605057291 */ /* 0x002fe4000f8ec0ff */
[----:B------:R-:W-:-:S04]  /*0590*/  UIADD3 UR6, UPT, UPT, -UR4, 0x100000, URZ ;  /* 0x0010000004067890 */ /* 0x000fc8000fffe1ff */
[----:B------:R-:W-:Y:S02]  /*05a0*/  USHF.L.U32 UR7, UR6, 0xb, URZ ;  /* 0x0000000b06077899 */ /* 0x000fe400080006ff */
[----:B------:R-:W-:Y:S01]  /*05b0*/  USHF.L.U32 UR6, UR6, 0x1, URZ ;  /* 0x0000000106067899 */ /* 0x000fe200080006ff */
[----:B------:R-:W1:Y:S11]  /*05c0*/  FENCE.VIEW.ASYNC.S ;  /* 0x00000000000073c6 */ /* 0x000e760000000000 */
[----:B-1----:R1:W2:Y:S01]  /*05d0*/  SYNCS.EXCH.64 URZ, [UR5], UR6 ;  /* 0x0000000605ff75b2 */ /* 0x0022a20008000100 */
[----:B------:R1:W3:Y:S01]  /*05e0*/  SYNCS.EXCH.64 URZ, [UR5+0xd8], UR6 ;  /* 0x0000d80605ff75b2 */ /* 0x0002e20008000100 */
[----:B------:R1:W4:Y:S01]  /*05f0*/  SYNCS.EXCH.64 URZ, [UR5+0x8], UR6 ;  /* 0x0000080605ff75b2 */ /* 0x0003220008000100 */
[----:B------:R1:W1:Y:S01]  /*0600*/  SYNCS.EXCH.64 URZ, [UR5+0xe0], UR6 ;  /* 0x0000e00605ff75b2 */ /* 0x0002620008000100 */
        /* <DEDUP_REMOVED lines=50> */
[----:B--234-:R-:W-:Y:S01]  /*0930*/  NOP ;  /* 0x0000000000007918 */ /* 0x01cfe20000000000 */
.L_x_10:
[----:B-1----:R-:W-:Y:S05]  /*0940*/  BSYNC.RECONVERGENT B0 ;  /* 0x0000000000007941 */ /* 0x002fea0003800200 */
.L_x_9:
[----:B------:R-:W1:Y:S01]  /*0950*/  SHFL.IDX PT, R2, R104, RZ, 0x1f ;  /* 0x00001fff68027589 */ /* 0x000e6200000e0000 */
[----:B------:R-:W-:Y:S01]  /*0960*/  NOP ;  /* 0x0000000000007918 */ /* 0x000fe20000000000 */
[----:B-1----:R-:W-:-:S13]  /*0970*/  ISETP.NE.AND P0, PT, R2, 0x1, PT ;  /* 0x000000010200780c */ /* 0x002fda0003f05270 */
[----:B------:R-:W-:Y:S05]  /*0980*/  @P0 BRA `(.L_x_11) ;  /* 0x0000000000400947 */ /* 0x000fea0003800000 */
[----:B------:R-:W1:Y:S01]  /*0990*/  S2UR UR6, SR_CgaCtaId ;  /* 0x00000000000679c3 */ /* 0x000e620000008800 */
[----:B------:R-:W-:Y:S01]  /*09a0*/  UMOV UR7, 0x400 ;  /* 0x0000040000077882 */ /* 0x000fe20000000000 */
[----:B------:R-:W-:Y:S01]  /*09b0*/  UMOV UR5, 0x20 ;  /* 0x0000002000057882 */ /* 0x000fe20000000000 */
[----:B------:R-:W-:Y:S01]  /*09c0*/  UMOV UR4, 0x80 ;  /* 0x0000008000047882 */ /* 0x000fe20000000000 */
[----:B------:R-:W-:-:S04]  /*09d0*/  UIADD3 UR10, UPT, UPT, -UR5, 0x100000, URZ ;  /* 0x00100000050a7890 */ /* 0x000fc8000fffe1ff */
[----:B------:R-:W-:Y:S02]  /*09e0*/  USHF.L.U32 UR11, UR10, 0xb, URZ ;  /* 0x0000000b0a0b7899 */ /* 0x000fe400080006ff */
[----:B------:R-:W-:Y:S02]  /*09f0*/  USHF.L.U32 UR10, UR10, 0x1, URZ ;  /* 0x000000010a0a7899 */ /* 0x000fe400080006ff */
[----:B------:R-:W-:-:S04]  /*0a00*/  UIADD3 UR4, UPT, UPT, -UR4, 0x100000, URZ ;  /* 0x0010000004047890 */ /* 0x000fc8000fffe1ff */
[----:B------:R-:W-:Y:S02]  /*0a10*/  USHF.L.U32 UR5, UR4, 0xb, URZ ;  /* 0x0000000b04057899 */ /* 0x000fe400080006ff */
[----:B------:R-:W-:Y:S01]  /*0a20*/  USHF.L.U32 UR4, UR4, 0x1, URZ ;  /* 0x0000000104047899 */ /* 0x000fe200080006ff */
[----:B------:R-:W-:Y:S01]  /*0a30*/  ELECT P0, URZ, PT ;  /* 0x0000000000ff782f */ /* 0x000fe20003800000 */
[----:B-1----:R-:W-:Y:S01]  /*0a40*/  ULEA UR6, UR6, UR7, 0x18 ;  /* 0x0000000706067291 */ /* 0x002fe2000f8ec0ff */
[----:B------:R-:W1:Y:S11]  /*0a50*/  FENCE.VIEW.ASYNC.S ;  /* 0x00000000000073c6 */ /* 0x000e760000000000 */
[----:B-1----:R1:W2:Y:S01]  /*0a60*/  SYNCS.EXCH.64 URZ, [UR6+0x1b0], UR10 ;  /* 0x0001b00a06ff75b2 */ /* 0x0022a20008000100 */
[----:B------:R1:W3:Y:S01]  /*0a70*/  SYNCS.EXCH.64 URZ, [UR6+0x1b8], UR4 ;  /* 0x0001b80406ff75b2 */ /* 0x0002e20008000100 */
[----:B------:R-:W-:Y:S01]  /*0a80*/  NOP ;  /* 0x0000000000007918 */ /* 0x000fe20000000000 */
.L_x_11:
[----:B------:R-:W4:Y:S01]  /*0a90*/  SHFL.IDX PT, R2, R104, RZ, 0x1f ;  /* 0x00001fff68027589 */ /* 0x000f2200000e0000 */
[----:B------:R-:W-:Y:S01]  /*0aa0*/  NOP ;  /* 0x0000000000007918 */ /* 0x000fe20000000000 */
[----:B----4-:R-:W-:-:S13]  /*0ab0*/  ISETP.NE.AND P0, PT, R2, 0x3, PT ;  /* 0x000000030200780c */ /* 0x010fda0003f05270 */
[----:B------:R-:W-:Y:S05]  /*0ac0*/  @P0 BRA `(.L_x_12) ;  /* 0x0000000000300947 */ /* 0x000fea0003800000 */
[----:B-1----:R-:W1:Y:S01]  /*0ad0*/  S2UR UR5, SR_CgaCtaId ;  /* 0x00000000000579c3 */ /* 0x002e620000008800 */
[----:B------:R-:W-:Y:S01]  /*0ae0*/  UMOV UR6, 0x400 ;  /* 0x0000040000067882 */ /* 0x000fe20000000000 */
[----:B------:R-:W-:Y:S01]  /*0af0*/  UMOV UR4, 0x20 ;  /* 0x0000002000047882 */ /* 0x000fe20000000000 */
[----:B------:R-:W-:Y:S01]  /*0b00*/  ELECT P0, URZ, PT ;  /* 0x0000000000ff782f */ /* 0x000fe20003800000 */
[----:B-1----:R-:W-:Y:S02]  /*0b10*/  ULEA UR5, UR5, UR6, 0x18 ;  /* 0x0000000605057291 */ /* 0x002fe4000f8ec0ff */
[----:B------:R-:W-:-:S04]  /*0b20*/  UIADD3 UR6, UPT, UPT, -UR4, 0x100000, URZ ;  /* 0x0010000004067890 */ /* 0x000fc8000fffe1ff */
[----:B------:R-:W-:Y:S02]  /*0b30*/  USHF.L.U32 UR7, UR6, 0xb, URZ ;  /* 0x0000000b06077899 */ /* 0x000fe400080006ff */
[----:B------:R-:W-:Y:S01]  /*0b40*/  USHF.L.U32 UR6, UR6, 0x1, URZ ;  /* 0x0000000106067899 */ /* 0x000fe200080006ff */
[----:B------:R-:W1:Y:S11]  /*0b50*/  FENCE.VIEW.ASYNC.S ;  /* 0x00000000000073c6 */ /* 0x000e760000000000 */
[----:B-1----:R4:W1:Y:S01]  /*0b60*/  SYNCS.EXCH.64 URZ, [UR5+0x1c0], UR6 ;  /* 0x0001c00605ff75b2 */ /* 0x0028620008000100 */
[----:B------:R4:W1:Y:S02]  /*0b70*/  SYNCS.EXCH.64 URZ, [UR5+0x1c8], UR6 ;  /* 0x0001c80605ff75b2 */ /* 0x0008640008000100 */
[----:B----4-:R-:W-:Y:S01]  /*0b80*/  NOP ;  /* 0x0000000000007918 */ /* 0x010fe20000000000 */
.L_x_12:
[----:B------:R-:W4:Y:S01]  /*0b90*/  SHFL.IDX PT, R2, R104, RZ, 0x1f ;  /* 0x00001fff68027589 */ /* 0x000f2200000e0000 */
[----:B------:R-:W-:Y:S01]  /*0ba0*/  NOP ;  /* 0x0000000000007918 */ /* 0x000fe20000000000 */
[----:B----4-:R-:W-:-:S13]  /*0bb0*/  ISETP.NE.AND P0, PT, R2, 0x4, PT ;  /* 0x000000040200780c */ /* 0x010fda0003f05270 */
[----:B------:R-:W-:Y:S05]  /*0bc0*/  @P0 BRA `(.L_x_13) ;  /* 0x00000000004c0947 */ /* 0x000fea0003800000 */
[----:B-1----:R-:W1:Y:S01]  /*0bd0*/  S2UR UR5, SR_CgaCtaId ;  /* 0x00000000000579c3 */ /* 0x002e620000008800 */
[----:B------:R-:W-:Y:S01]  /*0be0*/  UMOV UR7, 0x100 ;  /* 0x0000010000077882 */ /* 0x000fe20000000000 */
[----:B------:R-:W-:Y:S01]  /*0bf0*/  UMOV UR6, 0x400 ;  /* 0x0000040000067882 */ /* 0x000fe20000000000 */
[----:B------:R-:W-:Y:S01]  /*0c00*/  USEL UR7, UR7, 0xe0, UP2 ;  /* 0x000000e007077887 */ /* 0x000fe20009000000 */
[----:B------:R-:W-:Y:S01]  /*0c10*/  UMOV UR4, 0x1 ;  /* 0x0000000100047882 */ /* 0x000fe20000000000 */
[----:B------:R-:W-:Y:S01]  /*0c20*/  ELECT P0, URZ, PT ;  /* 0x0000000000ff782f */ /* 0x000fe20003800000 */
[----:B------:R-:W-:-:S04]  /*0c30*/  UIADD3 UR10, UPT, UPT, -UR4, 0x100000, URZ ;  /* 0x00100000040a7890 */ /* 0x000fc8000fffe1ff */
[----:B------:R-:W-:Y:S02]  /*0c40*/  USHF.L.U32 UR11, UR10, 0xb, URZ ;  /* 0x0000000b0a0b7899 */ /* 0x000fe400080006ff */
[----:B------:R-:W-:Y:S02]  /*0c50*/  USHF.L.U32 UR10, UR10, 0x1, URZ ;  /* 0x000000010a0a7899 */ /* 0x000fe400080006ff */
[----:B-1----:R-:W-:Y:S02]  /*0c60*/  ULEA UR5, UR5, UR6, 0x18 ;  /* 0x0000000605057291 */ /* 0x002fe4000f8ec0ff */
[----:B------:R-:W-:-:S04]  /*0c70*/  UIADD3 UR6, UPT, UPT, -UR7, 0x100000, URZ ;  /* 0x0010000007067890 */ /* 0x000fc8000fffe1ff */
[----:B------:R-:W-:Y:S02]  /*0c80*/  USHF.L.U32 UR7, UR6, 0xb, URZ ;  /* 0x0000000b06077899 */ /* 0x000fe400080006ff */
[----:B------:R-:W-:Y:S01]  /*0c90*/  USHF.L.U32 UR6, UR6, 0x1, URZ ;  /* 0x0000000106067899 */ /* 0x000fe200080006ff */
[----:B------:R-:W1:Y:S03]  /*0ca0*/  FENCE.VIEW.ASYNC.S ;  /* 0x00000000000073c6 */ /* 0x000e660000000000 */
[----:B-1----:R4:W1:Y:S08]  /*0cb0*/  SYNCS.EXCH.64 URZ, [UR5+0x1d0], UR10 ;  /* 0x0001d00a05ff75b2 */ /* 0x0028700008000100 */
[----:B------:R4:W1:Y:S01]  /*0cc0*/  SYNCS.EXCH.64 URZ, [UR5+0x1e0], UR6 ;  /* 0x0001e00605ff75b2 */ /* 0x0008620008000100 */
[----:B------:R4:W1:Y:S01]  /*0cd0*/  SYNCS.EXCH.64 URZ, [UR5+0x1d8], UR10 ;  /* 0x0001d80a05ff75b2 */ /* 0x0008620008000100 */
[----:B------:R4:W1:Y:S02]  /*0ce0*/  SYNCS.EXCH.64 URZ, [UR5+0x1e8], UR6 ;  /* 0x0001e80605ff75b2 */ /* 0x0008640008000100 */
[----:B----4-:R-:W-:Y:S01]  /*0cf0*/  NOP ;  /* 0x0000000000007918 */ /* 0x010fe20000000000 */
.L_x_13:
[----:B------:R-:W4:Y:S01]  /*0d00*/  SHFL.IDX PT, R2, R104, RZ, 0x1f ;  /* 0x00001fff68027589 */ /* 0x000f2200000e0000 */
[----:B------:R-:W-:Y:S01]  /*0d10*/  NOP ;  /* 0x0000000000007918 */ /* 0x000fe20000000000 */
[----:B----4-:R-:W-:-:S13]  /*0d20*/  ISETP.NE.AND P0, PT, R2, 0x5, PT ;  /* 0x000000050200780c */ /* 0x010fda0003f05270 */
[----:B------:R-:W-:Y:S05]  /*0d30*/  @P0 BRA `(.L_x_14) ;  /* 0x0000000000580947 */ /* 0x000fea0003800000 */
[----:B-1----:R-:W1:Y:S01]  /*0d40*/  S2UR UR6, SR_CgaCtaId ;  /* 0x00000000000679c3 */ /* 0x002e620000008800 */
        /* <DEDUP_REMOVED lines=12> */
[----:B-1----:R4:W1:Y:S01]  /*0e10*/  SYNCS.EXCH.64 URZ, [UR6+0x1f0], UR10 ;  /* 0x0001f00a06ff75b2 */ /* 0x0028620008000100 */
[----:B------:R4:W1:Y:S01]  /*0e20*/  SYNCS.EXCH.64 URZ, [UR6+0x210], UR4 ;  /* 0x0002100406ff75b2 */ /* 0x0008620008000100 */
[----:B------:R4:W1:Y:S01]  /*0e30*/  SYNCS.EXCH.64 URZ, [UR6+0x1f8], UR10 ;  /* 0x0001f80a06ff75b2 */ /* 0x0008620008000100 */
[----:B------:R4:W1:Y:S01]  /*0e40*/  SYNCS.EXCH.64 URZ, [UR6+0x218], UR4 ;  /* 0x0002180406ff75b2 */ /* 0x0008620008000100 */
[----:B------:R4:W1:Y:S01]  /*0e50*/  SYNCS.EXCH.64 URZ, [UR6+0x200], UR10 ;  /* 0x0002000a06ff75b2 */ /* 0x0008620008000100 */
[----:B------:R4:W1:Y:S01]  /*0e60*/  SYNCS.EXCH.64 URZ, [UR6+0x220], UR4 ;  /* 0x0002200406ff75b2 */ /* 0x0008620008000100 */
[----:B------:R4:W1:Y:S01]  /*0e70*/  SYNCS.EXCH.64 URZ, [UR6+0x208], UR10 ;  /* 0x0002080a06ff75b2 */ /* 0x0008620008000100 */
[----:B------:R4:W1:Y:S02]  /*0e80*/  SYNCS.EXCH.64 URZ, [UR6+0x228], UR4 ;  /* 0x0002280406ff75b2 */ /* 0x0008640008000100 */
[----:B----4-:R-:W-:Y:S01]  /*0e90*/  NOP ;  /* 0x0000000000007918 */ /* 0x010fe20000000000 */
.L_x_14:
        /* <DEDUP_REMOVED lines=14> */
[----:B------:R4:W1:Y:S01]  /*0f80*/  SYNCS.EXCH.64 URZ, [UR5+0x240], UR6 ;  /* 0x0002400605ff75b2 */ /* 0x0008620008000100 */
[----:B------:R4:W1:Y:S01]  /*0f90*/  SYNCS.EXCH.64 URZ, [UR5+0x238], UR6 ;  /* 0x0002380605ff75b2 */ /* 0x0008620008000100 */
[----:B------:R4:W1:Y:S02]  /*0fa0*/  SYNCS.EXCH.64 URZ, [UR5+0x248], UR6 ;  /* 0x0002480605ff75b2 */ /* 0x0008640008000100 */
[----:B----4-:R-:W-:Y:S01]  /*0fb0*/  NOP ;  /* 0x0000000000007918 */ /* 0x010fe20000000000 */
.L_x_15:
[----:B-1----:R-:W1:Y:S01]  /*0fc0*/  S2UR UR5, SR_CTAID.X ;  /* 0x00000000000579c3 */ /* 0x002e620000002500 */
[----:B------:R-:W-:-:S05]  /*0fd0*/  CS2R.32 R97, SR_CgaSize ;  /* 0x0000000000617805 */ /* 0x000fca0000008a00 */
[----:B------:R-:W-:-:S05]  /*0fe0*/  IMAD R97, R97, -0xa0, RZ ;  /* 0xffffff6061617824 */ /* 0x000fca00078e02ff */
[----:B------:R-:W-:-:S14]  /*0ff0*/  R2UR UR7, R97 ;  /* 0x00000000610772ca */ /* 0x000fdc00000e0000 */
[----:B------:R-:W4:Y:S01]  /*1000*/  LDCU UR7, c[0x0][UR7+0x2b0] ;  /* 0x00005600070777ac */ /* 0x000f220008000800 */
[----:B------:R-:W-:Y:S01]  /*1010*/  NOP ;  /* 0x0000000000007918 */ /* 0x000fe20000000000 */
[----:B------:R-:W-:-:S05]  /*1020*/  CS2R.32 R97, SR_CgaSize ;  /* 0x0000000000617805 */ /* 0x000fca0000008a00 */
[----:B------:R-:W-:-:S05]  /*1030*/  IMAD R97, R97, -0xa0, RZ ;  /* 0xffffff6061617824 */ /* 0x000fca00078e02ff */
[----:B------:R-:W-:-:S14]  /*1040*/  R2UR UR6, R97 ;  /* 0x00000000610672ca */ /* 0x000fdc00000e0000 */
[----:B------:R-:W2:Y:S01]  /*1050*/  LDCU UR6, c[0x0][UR6+0x2b4] ;  /* 0x00005680060677ac */ /* 0x000ea20008000800 */
[----:B------:R-:W3:Y:S08]  /*1060*/  S2UR UR4, SR_CTAID.Y ;  /* 0x00000000000479c3 */ /* 0x000ef00000002600 */
[----:B------:R-:W2:Y:S01]  /*1070*/  LDC R9, c[0x0][0xb24] ;  /* 0x0002c900ff097b82 */ /* 0x000ea20000000800 */
[----:B-1----:R-:W-:-:S02]  /*1080*/  I2FP.F32.U32 R5, UR5 ;  /* 0x0000000500057c45 */ /* 0x002fc40008201000 */
[----:B------:R-:W-:-:S05]  /*1090*/  CS2R.32 R3, SR_CgaSize ;  /* 0x0000000000037805 */ /* 0x000fca0000008a00 */
[----:B------:R-:W-:-:S06]  /*10a0*/  IMAD R3, R3, -0xa0, RZ ;  /* 0xffffff6003037824 */ /* 0x000fcc00078e02ff */
[----:B------:R-:W1:Y:S01]  /*10b0*/  LDC R3, c[0x0][R3+0x2a0] ;  /* 0x0000a80003037b82 */ /* 0x000e620000000800 */
[----:B------:R-:W-:Y:S01]  /*10c0*/  MOV R97, UR5 ;  /* 0x0000000500617c02 */ /* 0x000fe20008000f00 */
[----:B----4-:R-:W-:Y:S01]  /*10d0*/  FMUL R5, R5, UR7 ;  /* 0x0000000705057c20 */ /* 0x010fe20008400000 */
[----:B---3--:R-:W-:Y:S02]  /*10e0*/  I2FP.F32.U32 R4, UR4 ;  /* 0x0000000400047c45 */ /* 0x008fe40008201000 */
[----:B------:R-:W-:-:S05]  /*10f0*/  CS2R.32 R2, SR_CgaSize ;  /* 0x0000000000027805 */ /* 0x000fca0000008a00 */
[----:B------:R-:W-:-:S06]  /*1100*/  IMAD R2, R2, -0xa0, RZ ;  /* 0xffffff6002027824 */ /* 0x000fcc00078e02ff */
[----:B------:R-:W3:Y:S01]  /*1110*/  LDC R2, c[0x0][R2+0x2a4] ;  /* 0x0000a90002027b82 */ /* 0x000ee20000000800 */
[----:B------:R-:W4:Y:S01]  /*1120*/  F2I.U32.TRUNC.NTZ R90, R5 ;  /* 0x00000005005a7305 */ /* 0x000f22000020f000 */
[----:B------:R-:W-:Y:S01]  /*1130*/  MOV R91, UR4 ;  /* 0x00000004005b7c02 */ /* 0x000fe20008000f00 */
[----:B--2---:R-:W-:-:S05]  /*1140*/  FMUL R4, R4, UR6 ;  /* 0x0000000604047c20 */ /* 0x004fca0008400000 */
[----:B------:R-:W-:Y:S01]  /*1150*/  BAR.SYNC.DEFER_BLOCKING 0x0 ;  /* 0x0000000000007b1d */ /* 0x000fe20000010000 */
[----:B------:R-:W-:-:S05]  /*1160*/  ISETP.GE.AND P0, PT, R9, 0x1, PT ;  /* 0x000000010900780c */ /* 0x000fca0003f06270 */
[----:B------:R-:W2:Y:S02]  /*1170*/  F2I.U32.TRUNC.NTZ R79, R4 ;  /* 0x00000004004f7305 */ /* 0x000ea4000020f000 */
[----:B------:R-:W3:Y:S01]  /*1180*/  S2UR UR36, SR_CTAID.Z ;  /* 0x00000000002479c3 */ /* 0x000ee20000002700 */
[----:B----4-:R-:W-:-:S05]  /*1190*/  IADD3 R90, PT, PT, -R90, RZ, RZ ;  /* 0x000000ff5a5a7210 */ /* 0x010fca0007ffe1ff */
[----:B-1----:R-:W-:Y:S01]  /*11a0*/  IMAD R90, R3, R90, UR5 ;  /* 0x00000005035a7e24 */ /* 0x002fe2000f8e025a */
[----:B--2---:R-:W-:-:S05]  /*11b0*/  IADD3 R79, PT, PT, -R79, RZ, RZ ;  /* 0x000000ff4f4f7210 */ /* 0x004fca0007ffe1ff */
[----:B---3--:R-:W-:Y:S01]  /*11c0*/  IMAD R79, R2, R79, UR4 ;  /* 0x00000004024f7e24 */ /* 0x008fe2000f8e024f */
[----:B------:R-:W-:Y:S06]  /*11d0*/  @!P0 BRA `(.L_x_16) ;  /* 0x0000000000b88947 */ /* 0x000fec0003800000 */
[----:B------:R-:W1:Y:S01]  /*11e0*/  LDC.64 R4, c[0x0][0xb18] ;  /* 0x0002c600ff047b82 */ /* 0x000e620000000a00 */
[----:B------:R-:W-:-:S07]  /*11f0*/  ISETP.NE.AND P0, PT, R9, 0x1, PT ;  /* 0x000000010900780c */ /* 0x000fce0003f05270 */
[----:B------:R-:W2:Y:S08]  /*1200*/  LDC R10, c[0x0][0xb0c] ;  /* 0x0002c300ff0a7b82 */ /* 0x000eb00000000800 */
[----:B------:R-:W3:Y:S08]  /*1210*/  LDC R11, c[0x0][0x370] ;  /* 0x0000dc00ff0b7b82 */ /* 0x000ef00000000800 */
[----:B------:R-:W4:Y:S01]  /*1220*/  LDC R12, c[0x0][0x374] ;  /* 0x0000dd00ff0c7b82 */ /* 0x000f220000000800 */
[----:B-1----:R-:W-:-:S07]  /*1230*/  ISETP.NE.AND P1, PT, R4, 0x1, PT ;  /* 0x000000010400780c */ /* 0x002fce0003f25270 */
[----:B------:R-:W3:Y:S01]  /*1240*/  LDC.64 R6, c[0x0][0xb10] ;  /* 0x0002c400ff067b82 */ /* 0x000ee20000000a00 */
[----:B--2---:R-:W-:-:S07]  /*1250*/  ISETP.NE.AND P2, PT, R10, 0x1, PT ;  /* 0x000000010a00780c */ /* 0x004fce0003f45270 */
[----:B------:R-:W1:Y:S08]  /*1260*/  LDC R8, c[0x0][0xb20] ;  /* 0x0002c800ff087b82 */ /* 0x000e700000000800 */
[----:B------:R-:W2:Y:S01]  /*1270*/  LDC.64 R2, c[0x0][0xb28] ;  /* 0x0002ca00ff027b82 */ /* 0x000ea20000000a00 */
[----:B----4-:R-:W-:-:S04]  /*1280*/  IMAD.HI.U32 R13, R12, R5, RZ ;  /* 0x000000050c0d7227 */ /* 0x010fc800078e00ff */
[----:B------:R-:W-:-:S04]  /*1290*/  IMAD.HI.U32 R5, R91, R5, RZ ;  /* 0x000000055b057227 */ /* 0x000fc800078e00ff */
[----:B---3--:R-:W-:-:S04]  /*12a0*/  IMAD.HI.U32 R14, R11, R6, RZ ;  /* 0x000000060b0e7227 */ /* 0x008fc800078e00ff */
[----:B------:R-:W-:Y:S01]  /*12b0*/  IMAD.HI.U32 R16, R97, R6, RZ ;  /* 0x0000000661107227 */ /* 0x000fe200078e00ff */
[-C--:B------:R-:W-:Y:S02]  /*12c0*/  @P2 SHF.R.U32.HI R11, RZ, R7.reuse, R14 ;  /* 0x00000007ff0b2219 */ /* 0x080fe4000001160e */
[-C--:B-1----:R-:W-:Y:S02]  /*12d0*/  @P1 SHF.R.U32.HI R12, RZ, R8.reuse, R13 ;  /* 0x00000008ff0c1219 */ /* 0x082fe4000001160d */
[----:B------:R-:W-:Y:S02]  /*12e0*/  SHF.R.U32.HI R8, RZ, R8, R5 ;  /* 0x00000008ff087219 */ /* 0x000fe40000011605 */
[----:B------:R-:W-:Y:S02]  /*12f0*/  SHF.R.U32.HI R16, RZ, R7, R16 ;  /* 0x00000007ff107219 */ /* 0x000fe40000011610 */
[----:B------:R-:W-:Y:S01]  /*1300*/  SEL R5, R91, R8, !P1 ;  /* 0x000000085b057207 */ /* 0x000fe20004800000 */
[----:B--2---:R-:W-:Y:S01]  /*1310*/  IMAD.HI.U32 R14, R12, R2, RZ ;  /* 0x000000020c0e7227 */ /* 0x004fe200078e00ff */
[----:B------:R-:W-:-:S03]  /*1320*/  SEL R7, R97, R16, !P2 ;  /* 0x0000001061077207 */ /* 0x000fc60005000000 */
[----:B------:R-:W-:Y:S01]  /*1330*/  IMAD.HI.U32 R6, R11, R2, RZ ;  /* 0x000000020b067227 */ /* 0x000fe200078e00ff */
[----:B------:R-:W-:-:S04]  /*1340*/  @P0 SHF.R.U32.HI R12, RZ, R3, R14 ;  /* 0x00000003ff0c0219 */ /* 0x000fc8000001160e */
[----:B------:R-:W-:Y:S01]  /*1350*/  @P0 SHF.R.U32.HI R11, RZ, R3, R6 ;  /* 0x00000003ff0b0219 */ /* 0x000fe20000011606 */
[----:B------:R-:W-:-:S04]  /*1360*/  IMAD R12, R12, R9, RZ ;  /* 0x000000090c0c7224 */ /* 0x000fc800078e02ff */
[----:B------:R-:W-:Y:S01]  /*1370*/  IMAD R6, R11, R9, RZ ;  /* 0x000000090b067224 */ /* 0x000fe200078e02ff */
[----:B------:R-:W-:-:S04]  /*1380*/  ISETP.GE.AND P1, PT, R5, R12, PT ;  /* 0x0000000c0500720c */ /* 0x000fc80003f26270 */
[----:B------:R-:W-:Y:S01]  /*1390*/  ISETP.GE.OR P1, PT, R7, R6, P1 ;  /* 0x000000060700720c */ /* 0x000fe20000f26670 */
[----:B------:R-:W-:-:S05]  /*13a0*/  IMAD.HI.U32 R6, R5, R2, RZ ;  /* 0x0000000205067227 */ /* 0x000fca00078e00ff */
[----:B------:R-:W-:-:S04]  /*13b0*/  SHF.R.U32.HI R6, RZ, R3, R6 ;  /* 0x00000003ff067219 */ /* 0x000fc80000011606 */
[----:B------:R-:W-:-:S03]  /*13c0*/  SEL R6, R5, R6, !P0 ;  /* 0x0000000605067207 */ /* 0x000fc60004000000 */
[----:B------:R-:W-:Y:S01]  /*13d0*/  @!P1 IMAD.HI.U32 R8, R7, R2, RZ ;  /* 0x0000000207089227 */ /* 0x000fe200078e00ff */
[----:B------:R-:W-:-:S04]  /*13e0*/  IADD3 R2, PT, PT, -R6, RZ, RZ ;  /* 0x000000ff06027210 */ /* 0x000fc80007ffe1ff */
[----:B------:R-:W-:Y:S01]  /*13f0*/  @!P1 SHF.R.U32.HI R8, RZ, R3, R8 ;  /* 0x00000003ff089219 */ /* 0x000fe20000011608 */
[----:B------:R-:W-:-:S03]  /*1400*/  IMAD R2, R9, R2, R5 ;  /* 0x0000000209027224 */ /* 0x000fc600078e0205 */
[----:B------:R-:W-:Y:S02]  /*1410*/  @!P1 SEL R3, R7, R8, !P0 ;  /* 0x0000000807039207 */ /* 0x000fe40004000000 */
[----:B------:R-:W-:-:S03]  /*1420*/  IADD3 R8, PT, PT, -R5, RZ, RZ ;  /* 0x000000ff05087210 */ /* 0x000fc60007ffe1ff */
[--C-:B------:R-:W-:Y:S02]  /*1430*/  @!P1 IMAD.IADD R6, R6, 0x1, -R3.reuse ;  /* 0x0000000106069824 */ /* 0x100fe400078e0a03 */
[----:B------:R-:W-:Y:S01]  /*1440*/  @!P1 IMAD R3, R2, R11, R3 ;  /* 0x0000000b02039224 */ /* 0x000fe200078e0203 */
[----:B------:R-:W-:Y:S01]  /*1450*/  IADD3 R2, PT, PT, -R7, RZ, RZ ;  /* 0x000000ff07027210 */ /* 0x000fe20007ffe1ff */
[----:B------:R-:W-:Y:S02]  /*1460*/  @!P1 IMAD R5, R6, R9, R7 ;  /* 0x0000000906059224 */ /* 0x000fe400078e0207 */
[----:B------:R-:W-:Y:S02]  /*1470*/  IMAD R8, R4, R8, R91 ;  /* 0x0000000804087224 */ /* 0x000fe400078e025b */
[----:B------:R-:W-:Y:S02]  /*1480*/  @!P1 IMAD.MOV.U32 R7, RZ, RZ, R3 ;  /* 0x000000ffff079224 */ /* 0x000fe400078e0003 */
[----:B------:R-:W-:-:S02]  /*1490*/  IMAD R2, R10, R2, R97 ;  /* 0x000000020a027224 */ /* 0x000fc400078e0261 */
[----:B------:R-:W-:Y:S02]  /*14a0*/  IMAD R91, R5, R4, R8 ;  /* 0x00000004055b7224 */ /* 0x000fe400078e0208 */
[----:B------:R-:W-:Y:S02]  /*14b0*/  IMAD R97, R7, R10, R2 ;  /* 0x0000000a07617224 */ /* 0x000fe400078e0202 */
.L_x_16:
[----:B------:R-:W1:Y:S01]  /*14c0*/  LDCU UR4, c[0x0][0xb30] ;  /* 0x00016600ff0477ac */ /* 0x000e620008000800 */
[----:B------:R-:W2:Y:S08]  /*14d0*/  S2UR UR37, SR_CgaCtaId ;  /* 0x00000000002579c3 */ /* 0x000eb00000008800 */
[----:B------:R-:W3:Y:S01]  /*14e0*/  LDC R40, c[0x0][0xb24] ;  /* 0x0002c900ff287b82 */ /* 0x000ee20000000800 */
[----:B-1----:R-:W-:-:S09]  /*14f0*/  UISETP.NE.AND UP1, UPT, UR4, 0x1, UPT ;  /* 0x000000010400788c */ /* 0x002fd2000bf25270 */
[----:B--2---:R-:W-:Y:S05]  /*1500*/  BRA.U UP1, `(.L_x_17) ;  /* 0x0000000101407547 */ /* 0x004fea000b800000 */
[----:B------:R-:W1:Y:S08]  /*1510*/  LDC.64 R4, c[0x0][0xb10] ;  /* 0x0002c400ff047b82 */ /* 0x000e700000000a00 */
[----:B------:R-:W2:Y:S08]  /*1520*/  LDC.64 R2, c[0x0][0xb18] ;  /* 0x0002c600ff027b82 */ /* 0x000eb00000000a00 */
[----:B------:R-:W4:Y:S08]  /*1530*/  LDC R6, c[0x0][0xb20] ;  /* 0x0002c800ff067b82 */ /* 0x000f300000000800 */
[----:B------:R-:W3:Y:S01]  /*1540*/  LDC R8, c[0x0][0xb0c] ;  /* 0x0002c300ff087b82 */ /* 0x000ee20000000800 */
[----:B-1----:R-:W-:-:S05]  /*1550*/  IMAD.HI.U32 R4, R97, R4, RZ ;  /* 0x0000000461047227 */ /* 0x002fca00078e00ff */
[----:B------:R-:W-:Y:S01]  /*1560*/  SHF.R.U32.HI R4, RZ, R5, R4 ;  /* 0x00000005ff047219 */ /* 0x000fe20000011604 */
[----:B--2---:R-:W-:Y:S01]  /*1570*/  IMAD.HI.U32 R3, R91, R3, RZ ;  /* 0x000000035b037227 */ /* 0x004fe200078e00ff */
[----:B------:R-:W-:-:S04]  /*1580*/  ISETP.NE.AND P0, PT, R2, 0x1, PT ;  /* 0x000000010200780c */ /* 0x000fc80003f05270 */
[----:B----4-:R-:W-:-:S04]  /*1590*/  SHF.R.U32.HI R6, RZ, R6, R3 ;  /* 0x00000006ff067219 */ /* 0x010fc80000011603 */
[----:B------:R-:W-:Y:S02]  /*15a0*/  SEL R3, R91, R6, !P0 ;  /* 0x000000065b037207 */ /* 0x000fe40004000000 */
[----:B---3--:R-:W-:-:S04]  /*15b0*/  ISETP.NE.AND P1, PT, R8, 0x1, PT ;  /* 0x000000010800780c */ /* 0x008fc80003f25270 */
[----:B------:R-:W-:-:S05]  /*15c0*/  SEL R4, R97, R4, !P1 ;  /* 0x0000000461047207 */ /* 0x000fca0004800000 */
[----:B------:R-:W-:Y:S02]  /*15d0*/  IMAD.IADD R5, R3, 0x1, -R4 ;  /* 0x0000000103057824 */ /* 0x000fe400078e0a04 */
[----:B------:R-:W-:Y:S02]  /*15e0*/  IMAD.IADD R3, R4, 0x1, -R3 ;  /* 0x0000000104037824 */ /* 0x000fe400078e0a03 */
[----:B------:R-:W-:Y:S02]  /*15f0*/  IMAD R97, R5, R8, R97 ;  /* 0x0000000805617224 */ /* 0x000fe400078e0261 */
[----:B------:R-:W-:-:S07]  /*1600*/  IMAD R91, R3, R2, R91 ;  /* 0x00000002035b7224 */ /* 0x000fce00078e025b */
.L_x_17:
[----:B------:R-:W-:Y:S01]  /*1610*/  BAR.SYNC.DEFER_BLOCKING 0x0 ;  /* 0x0000000000007b1d */ /* 0x000fe20000010000 */
[----:B------:R-:W-:Y:S01]  /*1620*/  UISETP.NE.AND UP1, UPT, UR8, 0x2, UPT ;  /* 0x000000020800788c */ /* 0x000fe2000bf25270 */
[----:B------:R-:W-:Y:S02]  /*1630*/  ISETP.NE.OR P5, PT, R0, 0x2, !P5 ;  /* 0x000000020000780c */ /* 0x000fe40006fa5670 */
[----:B------:R-:W-:-:S06]  /*1640*/  LOP3.LUT R2, R101, 0x1f, RZ, 0xc0, !PT ;  /* 0x0000001f65027812 */ /* 0x000fcc00078ec0ff */
[----:B------:R-:W-:Y:S05]  /*1650*/  BRA.U UP1, `(.L_x_18) ;  /* 0x0000001d01907547 */ /* 0x000fea000b800000 */
[----:B------:R-:W1:Y:S01]  /*1660*/  LDCU UR13, c[0x0][0x38c] ;  /* 0x00007180ff0d77ac */ /* 0x000e620008000800 */
[----:B------:R-:W2:Y:S01]  /*1670*/  LDC R9, c[0x0][0x370] ;  /* 0x0000dc00ff097b82 */ /* 0x000ea20000000800 */
[----:B------:R-:W-:Y:S01]  /*1680*/  PLOP3.LUT P1, PT, PT, PT, UP2, 0x80, 0x8 ;  /* 0x000000000008781c */ /* 0x000fe20003f2f028 */
[----:B------:R-:W-:Y:S01]  /*1690*/  IMAD.MOV.U32 R15, RZ, RZ, 0x1 ;  /* 0x00000001ff0f7424 */ /* 0x000fe200078e00ff */
[----:B------:R-:W-:Y:S01]  /*16a0*/  ISETP.EQ.OR P4, PT, R2, RZ, P5 ;  /* 0x000000ff0200720c */ /* 0x000fe20002f82670 */
[----:B------:R-:W-:Y:S01]  /*16b0*/  IMAD.MOV.U32 R14, RZ, RZ, RZ ;  /* 0x000000ffff0e7224 */ /* 0x000fe200078e00ff */
[----:B------:R-:W-:Y:S02]  /*16c0*/  PLOP3.LUT P1, PT, P1, PT, PT, 0x8, 0x80 ;  /* 0x000000000080781c */ /* 0x000fe40000f2e170 */
[----:B------:R-:W-:Y:S01]  /*16d0*/  CS2R R12, SRZ ;  /* 0x00000000000c7805 */ /* 0x000fe2000001ff00 */
[----:B------:R-:W-:Y:S01]  /*16e0*/  IMAD.MOV.U32 R10, RZ, RZ, 0x1 ;  /* 0x00000001ff0a7424 */ /* 0x000fe200078e00ff */
[----:B------:R-:W4:Y:S01]  /*16f0*/  LDC R0, c[0x0][0x374] ;  /* 0x0000dd00ff007b82 */ /* 0x000f220000000800 */
[----:B------:R-:W2:Y:S01]  /*1700*/  LDCU.64 UR22, c[0x0][0x348] ;  /* 0x00006900ff1677ac */ /* 0x000ea20008000a00 */
[----:B------:R-:W-:Y:S01]  /*1710*/  UMOV UR6, URZ ;  /* 0x000000ff00067c82 */ /* 0x000fe20008000000 */
[----:B-1----:R-:W-:-:S04]  /*1720*/  UIADD3 UR5, UPT, UPT, UR13, 0x3f, URZ ;  /* 0x0000003f0d057890 */ /* 0x002fc8000fffe0ff */
[----:B------:R-:W-:-:S04]  /*1730*/  USHF.R.S32.HI UR4, URZ, 0x1f, UR5 ;  /* 0x0000001fff047899 */ /* 0x000fc80008011405 */
[----:B------:R-:W-:-:S04]  /*1740*/  ULEA.HI UR4, UR4, UR5, URZ, 0x6 ;  /* 0x0000000504047291 */ /* 0x000fc8000f8f30ff */
[----:B------:R-:W-:Y:S02]  /*1750*/  USHF.R.S32.HI UR15, URZ, 0x6, UR4 ;  /* 0x00000006ff0f7899 */ /* 0x000fe40008011404 */
[----:B------:R-:W-:Y:S02]  /*1760*/  UIADD3 UR4, UPT, UPT, UR13, -0x1, URZ ;  /* 0xffffffff0d047890 */ /* 0x000fe4000fffe0ff */
[----:B------:R-:W-:Y:S02]  /*1770*/  UISETP.LT.U32.AND UP0, UPT, UR15, 0x1b, UPT ;  /* 0x0000001b0f00788c */ /* 0x000fe4000bf01070 */
[----:B------:R-:W-:Y:S02]  /*1780*/  UISETP.GE.U32.AND UP1, UPT, UR4, -0x7f, UPT ;  /* 0xffffff810400788c */ /* 0x000fe4000bf26070 */
[----:B------:R-:W-:Y:S02]  /*1790*/  USEL UR14, UR15, 0x1b, UP0 ;  /* 0x0000001b0f0e7887 */ /* 0x000fe40008000000 */
[----:B------:R-:W-:-:S02]  /*17a0*/  UIADD3 UR13, UPT, UPT, UR13, 0x7e, URZ ;  /* 0x0000007e0d0d7890 */ /* 0x000fc4000fffe0ff */
[----:B------:R-:W-:Y:S02]  /*17b0*/  UIADD3 UR5, UPT, UPT, UR14, -0x1, URZ ;  /* 0xffffffff0e057890 */ /* 0x000fe4000fffe0ff */
[----:B------:R-:W-:-:S03]  /*17c0*/  UIADD3 UR7, UPT, UPT, UR15, -UR14, URZ ;  /* 0x8000000e0f077290 */ /* 0x000fc6000fffe0ff */
[----:B------:R-:W-:-:S04]  /*17d0*/  @UP1 UIADD3 UR5, UPT, UPT, UR14, URZ, URZ ;  /* 0x000000ff0e051290 */ /* 0x000fc8000fffe0ff */
[----:B--2---:R-:W-:-:S12]  /*17e0*/  UIADD3 UR5, UPT, UPT, UR5, 0x1, URZ ;  /* 0x0000000105057890 */ /* 0x004fd8000fffe0ff */
.L_x_36:
[----:B------:R-:W-:Y:S01]  /*17f0*/  UISETP.NE.AND UP0, UPT, UR37, URZ, UPT ;  /* 0x000000ff2500728c */ /* 0x000fe2000bf05270 */
[----:B------:R-:W1:Y:S08]  /*1800*/  S2UR UR37, SR_CgaCtaId ;  /* 0x00000000002579c3 */ /* 0x000e700000008800 */
[----:B------:R-:W-:Y:S05]  /*1810*/  BRA.U UP0, `(.L_x_19) ;  /* 0x0000000100347547 */ /* 0x000fea000b800000 */
[----:B------:R-:W2:Y:S01]  /*1820*/  S2R R2, SR_CgaCtaId ;  /* 0x0000000000027919 */ /* 0x000ea20000008800 */
[----:B------:R-:W-:-:S04]  /*1830*/  MOV R3, 0x400 ;  /* 0x0000040000037802 */ /* 0x000fc80000000f00 */
[----:B--2---:R-:W-:Y:S02]  /*1840*/  LEA R3, R2, R3, 0x18 ;  /* 0x0000000302037211 */ /* 0x004fe400078ec0ff */
[----:B------:R-:W-:-:S03]  /*1850*/  SHF.L.U32 R2, R10, 0x1f, RZ ;  /* 0x0000001f0a027819 */ /* 0x000fc600000006ff */
[----:B------:R-:W-:-:S04]  /*1860*/  IMAD R3, R12, 0x8, R3 ;  /* 0x000000080c037824 */ /* 0x000fc800078e0203 */
[----:B------:R-:W2:Y:S02]  /*1870*/  SYNCS.PHASECHK.TRANS64.TRYWAIT P0, [R3+URZ+0x240], R2 ;  /* 0x00024002030075a7 */ /* 0x000ea400080011ff */
[----:B--2---:R-:W-:Y:S05]  /*1880*/  @!P0 BRA `(.L_x_20) ;  /* 0x0000005400f88947 */ /* 0x004fea0003800000 */
.L_x_119:
[----:B------:R-:W-:Y:S01]  /*1890*/  VIADD R12, R12, 0x1 ;  /* 0x000000010c0c7836 */ /* 0x000fe20000000000 */
[----:B------:R2:W-:Y:S04]  /*18a0*/  SYNCS.ARRIVE.TRANS64.A1T0 RZ, [R3+URZ+0x230], RZ ;  /* 0x000230ff03ff79a7 */ /* 0x0005e800081000ff */
[----:B------:R-:W-:-:S04]  /*18b0*/  ISETP.NE.AND P0, PT, R12, 0x2, PT ;  /* 0x000000020c00780c */ /* 0x000fc80003f05270 */
[----:B------:R-:W-:Y:S02]  /*18c0*/  SEL R12, R12, RZ, P0 ;  /* 0x000000ff0c0c7207 */ /* 0x000fe40000000000 */
[----:B--2---:R-:W-:-:S04]  /*18d0*/  SEL R3, RZ, 0x1, P0 ;  /* 0x00000001ff037807 */ /* 0x004fc80000000000 */
[----:B------:R-:W-:-:S07]  /*18e0*/  LOP3.LUT R10, R10, R3, RZ, 0x3c, !PT ;  /* 0x000000030a0a7212 */ /* 0x000fce00078e3cff */
.L_x_19:
[----:B------:R-:W-:Y:S01]  /*18f0*/  UMOV UR4, 0x400 ;  /* 0x0000040000047882 */ /* 0x000fe20000000000 */
[----:B------:R-:W-:Y:S01]  /*1900*/  SHF.L.U32 R2, R15, 0x1f, RZ ;  /* 0x0000001f0f027819 */ /* 0x000fe200000006ff */
[----:B-1----:R-:W-:Y:S01]  /*1910*/  ULEA UR4, UR37, UR4, 0x18 ;  /* 0x0000000425047291 */ /* 0x002fe2000f8ec0ff */
[----:B------:R-:W-:Y:S01]  /*1920*/  R2UR UR35, R97 ;  /* 0x00000000612372ca */ /* 0x000fe200000e0000 */
[----:B------:R-:W-:Y:S01]  /*1930*/  UISETP.GE.U32.AND UP0, UPT, UR13, 0x7f, UPT ;  /* 0x0000007f0d00788c */ /* 0x000fe2000bf06070 */
[----:B------:R-:W-:Y:S01]  /*1940*/  R2UR UR10, R91 ;  /* 0x000000005b0a72ca */ /* 0x000fe200000e0000 */
[----:B------:R-:W-:Y:S01]  /*1950*/  ULEA UR8, UR6, UR4, 0x3 ;  /* 0x0000000406087291 */ /* 0x000fe2000f8e18ff */
[----:B------:R-:W-:-:S08]  /*1960*/  UMOV UR24, URZ ;  /* 0x000000ff00187c82 */ /* 0x000fd00008000000 */
[----:B------:R1:W2:Y:S01]  /*1970*/  SYNCS.PHASECHK.TRANS64.TRYWAIT P0, [UR8+0xd8], R2 ;  /* 0x0000d802ff0075a7 */ /* 0x0002a20008001108 */
[----:B------:R-:W-:Y:S02]  /*1980*/  USHF.L.U32 UR35, UR35, 0x6, URZ ;  /* 0x0000000623237899 */ /* 0x000fe400080006ff */
[----:B------:R-:W-:Y:S01]  /*1990*/  USHF.L.U32 UR10, UR10, 0x6, URZ ;  /* 0x000000060a0a7899 */ /* 0x000fe200080006ff */
[----:B------:R-:W-:Y:S11]  /*19a0*/  BRA.U !UP0, `(.L_x_21) ;  /* 0x0000000108a47547 */ /* 0x000ff6000b800000 */
[----:B------:R-:W-:Y:S01]  /*19b0*/  UMOV UR16, URZ ;  /* 0x000000ff00107c82 */ /* 0x000fe20008000000 */
[----:B------:R-:W-:-:S05]  /*19c0*/  UMOV UR17, UR6 ;  /* 0x0000000600117c82 */ /* 0x000fca0008000000 */
.L_x_26:
[----:B-1----:R-:W-:Y:S01]  /*19d0*/  ULEA UR33, UR17, UR4, 0x3 ;  /* 0x0000000411217291 */ /* 0x002fe2000f8e18ff */
[----:B--2---:R-:W-:Y:S01]  /*19e0*/  @!P5 MOV R3, 0x2000 ;  /* 0x000020000003d802 */ /* 0x004fe20000000f00 */
[----:B--2---:R-:W-:Y:S10]  /*19f0*/  @P0 BRA `(.L_x_22) ;  /* 0x00000000000c0947 */ /* 0x004ff40003800000 */
[----:B------:R-:W-:-:S04]  /*1a00*/  SHF.L.U32 R5, R15, 0x1f, RZ ;  /* 0x0000001f0f057819 */ /* 0x000fc800000006ff */
[----:B------:R-:W2:Y:S02]  /*1a10*/  SYNCS.PHASECHK.TRANS64.TRYWAIT P0, [UR33+0xd8], R5 ;  /* 0x0000d805ff0075a7 */ /* 0x000ea40008001121 */
[----:B--2---:R-:W-:Y:S05]  /*1a20*/  @!P0 BRA `(.L_x_23) ;  /* 0x0000005400a48947 */ /* 0x004fea0003800000 */
.L_x_22:
[----:B------:R2:W-:Y:S01]  /*1a30*/  @!P5 SYNCS.ARRIVE.TRANS64 RZ, [UR33], R3 ;  /* 0x00000003ffffd9a7 */ /* 0x0005e20008000021 */
[----:B------:R-:W-:Y:S04]  /*1a40*/  BSSY.RECONVERGENT B0, `(.L_x_24) ;  /* 0x0000003000007945 */ /* 0x000fe80003800200 */
[----:B------:R-:W-:Y:S05]  /*1a50*/  @P4 BRA `(.L_x_25) ;  /* 0x0000000000044947 */ /* 0x000fea0003800000 */
[----:B------:R-:W-:Y:S05]  /*1a60*/  BPT.TRAP 0x1 ;  /* 0x000000040000795c */ /* 0x000fea0000300000 */
.L_x_25:
[----:B------:R-:W-:Y:S05]  /*1a70*/  BSYNC.RECONVERGENT B0 ;  /* 0x0000000000007941 */ /* 0x000fea0003800200 */
.L_x_24:
[----:B------:R-:W-:Y:S02]  /*1a80*/  UIADD3 UR6, UPT, UPT, UR17, 0x1, URZ ;  /* 0x0000000111067890 */ /* 0x000fe4000fffe0ff */
[----:B------:R-:W-:Y:S02]  /*1a90*/  UIADD3 UR26, UP1, UPT, UR22, 0x80, URZ ;  /* 0x00000080161a7890 */ /* 0x000fe4000ff3e0ff */
[----:B------:R-:W-:Y:S02]  /*1aa0*/  UISETP.NE.AND UP0, UPT, UR6, 0x1b, UPT ;  /* 0x0000001b0600788c */ /* 0x000fe4000bf05270 */
[----:B------:R-:W-:Y:S02]  /*1ab0*/  USHF.L.U32 UR34, UR16, 0x6, URZ ;  /* 0x0000000610227899 */ /* 0x000fe400080006ff */
[----:B------:R-:W-:Y:S02]  /*1ac0*/  USEL UR9, URZ, 0x1, UP0 ;  /* 0x00000001ff097887 */ /* 0x000fe40008000000 */
[----:B------:R-:W-:-:S02]  /*1ad0*/  USEL UR6, UR6, URZ, UP0 ;  /* 0x000000ff06067287 */ /* 0x000fc40008000000 */
[----:B------:R-:W-:Y:S02]  /*1ae0*/  UIADD3 UR20, UP0, UPT, UR22, 0x180, URZ ;  /* 0x0000018016147890 */ /* 0x000fe4000ff1e0ff */
[----:B------:R-:W-:Y:S01]  /*1af0*/  ULEA UR8, UR6, UR4, 0x3 ;  /* 0x0000000406087291 */ /* 0x000fe2000f8e18ff */
[----:B------:R-:W-:Y:S01]  /*1b00*/  LOP3.LUT R15, R15, UR9, RZ, 0x3c, !PT ;  /* 0x000000090f0f7c12 */ /* 0x000fe2000f8e3cff */
[----:B------:R-:W-:Y:S02]  /*1b10*/  UIADD3.X UR27, UPT, UPT, URZ, UR23, URZ, UP1, !UPT ;  /* 0x00000017ff1b7290 */ /* 0x000fe40008ffe4ff */
[----:B------:R-:W-:Y:S01]  /*1b20*/  UIADD3.X UR21, UPT, UPT, URZ, UR23, URZ, UP0, !UPT ;  /* 0x00000017ff157290 */ /* 0x000fe200087fe4ff */
[----:B-1----:R-:W-:Y:S01]  /*1b30*/  SHF.L.U32 R2, R15, 0x1f, RZ ;  /* 0x0000001f0f027819 */ /* 0x002fe200000006ff */
[----:B------:R-:W-:Y:S01]  /*1b40*/  UMOV UR18, 0x0 ;  /* 0x0000000000127882 */ /* 0x000fe20000000000 */
[----:B------:R-:W-:Y:S01]  /*1b50*/  UMOV UR19, 0x10000000 ;  /* 0x1000000000137882 */ /* 0x000fe20000000000 */
[----:B------:R-:W-:Y:S01]  /*1b60*/  UMOV UR12, UR36 ;  /* 0x00000024000c7c82 */ /* 0x000fe20008000000 */
[----:B------:R1:W1:Y:S01]  /*1b70*/  SYNCS.PHASECHK.TRANS64.TRYWAIT P0, [UR8+0xd8], R2 ;  /* 0x0000d802ff0075a7 */ /* 0x0002620008001108 */
[----:B------:R-:W-:Y:S01]  /*1b80*/  ULEA UR8, UR17, UR4, 0xc ;  /* 0x0000000411087291 */ /* 0x000fe2000f8e60ff */
[----:B------:R-:W-:Y:S01]  /*1b90*/  UMOV UR9, UR33 ;  /* 0x0000002100097c82 */ /* 0x000fe20008000000 */
[----:B------:R-:W-:-:S02]  /*1ba0*/  UMOV UR11, UR34 ;  /* 0x00000022000b7c82 */ /* 0x000fc40008000000 */
[----:B------:R-:W-:Y:S02]  /*1bb0*/  UIADD3 UR32, UPT, UPT, UR8, 0x2600, URZ ;  /* 0x0000260008207890 */ /* 0x000fe4000fffe0ff */
[----:B------:R-:W-:Y:S02]  /*1bc0*/  UIADD3 UR8, UPT, UPT, UR8, 0x1d600, URZ ;  /* 0x0001d60008087890 */ /* 0x000fe4000fffe0ff */
[----:B------:R-:W-:Y:S01]  /*1bd0*/  UIADD3 UR16, UPT, UPT, UR16, 0x1, URZ ;  /* 0x0000000110107890 */ /* 0x000fe2000fffe0ff */
[----:B------:R-:W-:Y:S01]  /*1be0*/  UMOV UR24, UR5 ;  /* 0x0000000500187c82 */ /* 0x000fe20008000000 */
[----:B------:R-:W-:Y:S02]  /*1bf0*/  UMOV UR17, UR6 ;  /* 0x0000000600117c82 */ /* 0x000fe40008000000 */
[----:B------:R-:W-:Y:S01]  /*1c00*/  UISETP.NE.AND UP0, UPT, UR16, UR5, UPT ;  /* 0x000000051000728c */ /* 0x000fe2000bf05270 */
[----:B------:R1:W-:Y:S02]  /*1c10*/  UTMALDG.3D [UR32], [UR26], desc[UR18] ;  /* 0x000012201a0075b4 */ /* 0x0003e40008011000 */
[----:B------:R1:W-:Y:S06]  /*1c20*/  UTMALDG.3D [UR8], [UR20], desc[UR18] ;  /* 0x00001208140075b4 */ /* 0x0003ec0008011000 */
[----:B------:R-:W-:Y:S05]  /*1c30*/  BRA.U UP0, `(.L_x_26) ;  /* 0xfffffffd00647547 */ /* 0x000fea000b83ffff */
.L_x_21:
[----:B-1----:R-:W-:Y:S01]  /*1c40*/  ULEA UR8, UR6, UR4, 0x3 ;  /* 0x0000000406087291 */ /* 0x002fe2000f8e18ff */
[----:B------:R-:W-:Y:S01]  /*1c50*/  SHF.L.U32 R2, R15, 0x1f, RZ ;  /* 0x0000001f0f027819 */ /* 0x000fe200000006ff */
[----:B------:R-:W-:Y:S01]  /*1c60*/  @!P1 SYNCS.ARRIVE.TRANS64.A1T0 RZ, [UR4+0x1c8], RZ ;  /* 0x0001c8ffffff99a7 */ /* 0x000fe20008100004 */
[----:B------:R-:W-:-:S06]  /*1c70*/  UISETP.GT.AND UP0, UPT, UR15, UR14, UPT ;  /* 0x0000000e0f00728c */ /* 0x000fcc000bf04270 */
[----:B--2---:R1:W2:Y:S03]  /*1c80*/  SYNCS.PHASECHK.TRANS64.TRYWAIT P0, [UR8+0xd8], R2 ;  /* 0x0000d802ff0075a7 */ /* 0x0042a60008001108 */
[----:B------:R-:W-:Y:S05]  /*1c90*/  BRA.U !UP0, `(.L_x_27) ;  /* 0x0000000108a87547 */ /* 0x000fea000b800000 */
[----:B------:R-:W-:Y:S01]  /*1ca0*/  UIADD3 UR21, UPT, UPT, UR7, UR24, URZ ;  /* 0x0000001807157290 */ /* 0x000fe2000fffe0ff */
[----:B------:R-:W-:-:S11]  /*1cb0*/  UMOV UR25, UR6 ;  /* 0x0000000600197c82 */ /* 0x000fd60008000000 */
.L_x_32:
[----:B-1----:R-:W-:Y:S01]  /*1cc0*/  ULEA UR17, UR25, UR4, 0x3 ;  /* 0x0000000419117291 */ /* 0x002fe2000f8e18ff */
[----:B--2---:R-:W-:Y:S01]  /*1cd0*/  @!P5 MOV R3, 0x2000 ;  /* 0x000020000003d802 */ /* 0x004fe20000000f00 */
[----:B--2---:R-:W-:Y:S10]  /*1ce0*/  @P0 BRA `(.L_x_28) ;  /* 0x00000000000c0947 */ /* 0x004ff40003800000 */
[----:B------:R-:W-:-:S04]  /*1cf0*/  SHF.L.U32 R5, R15, 0x1f, RZ ;  /* 0x0000001f0f057819 */ /* 0x000fc800000006ff */
[----:B------:R-:W2:Y:S02]  /*1d00*/  SYNCS.PHASECHK.TRANS64.TRYWAIT P0, [UR17+0xd8], R5 ;  /* 0x0000d805ff0075a7 */ /* 0x000ea40008001111 */
[----:B--2---:R-:W-:Y:S05]  /*1d10*/  @!P0 BRA `(.L_x_29) ;  /* 0x0000005400008947 */ /* 0x004fea0003800000 */
.L_x_28:
[----:B------:R2:W-:Y:S01]  /*1d20*/  @!P5 SYNCS.ARRIVE.TRANS64 RZ, [UR17], R3 ;  /* 0x00000003ffffd9a7 */ /* 0x0005e20008000011 */
[----:B------:R-:W-:Y:S04]  /*1d30*/  BSSY.RECONVERGENT B0, `(.L_x_30) ;  /* 0x0000003000007945 */ /* 0x000fe80003800200 */
[----:B------:R-:W-:Y:S05]  /*1d40*/  @P4 BRA `(.L_x_31) ;  /* 0x0000000000044947 */ /* 0x000fea0003800000 */
[----:B------:R-:W-:Y:S05]  /*1d50*/  BPT.TRAP 0x1 ;  /* 0x000000040000795c */ /* 0x000fea0000300000 */
.L_x_31:
[----:B------:R-:W-:Y:S05]  /*1d60*/  BSYNC.RECONVERGENT B0 ;  /* 0x0000000000007941 */ /* 0x000fea0003800200 */
.L_x_30:
        /* <DEDUP_REMOVED lines=20> */
[----:B------:R-:W-:Y:S01]  /*1eb0*/  UIADD3 UR8, UPT, UPT, UR8, 0x1d600, URZ ;  /* 0x0001d60008087890 */ /* 0x000fe2000fffe0ff */
[----:B------:R-:W-:Y:S01]  /*1ec0*/  UMOV UR9, UR17 ;  /* 0x0000001100097c82 */ /* 0x000fe20008000000 */
[----:B------:R-:W-:Y:S01]  /*1ed0*/  UMOV UR11, UR18 ;  /* 0x00000012000b7c82 */ /* 0x000fe20008000000 */
[----:B------:R-:W-:Y:S01]  /*1ee0*/  UIADD3 UR24, UPT, UPT, UR24, 0x1, URZ ;  /* 0x0000000118187890 */ /* 0x000fe2000fffe0ff */
[----:B------:R-:W-:-:S03]  /*1ef0*/  UMOV UR25, UR6 ;  /* 0x0000000600197c82 */ /* 0x000fc60008000000 */
[----:B------:R1:W-:Y:S01]  /*1f00*/  UTMALDG.3D [UR16], [UR30], desc[UR26] ;  /* 0x00001a101e0075b4 */ /* 0x0003e20008011000 */
[----:B------:R-:W-:Y:S01]  /*1f10*/  UISETP.NE.AND UP0, UPT, UR24, UR21, UPT ;  /* 0x000000151800728c */ /* 0x000fe2000bf05270 */
[----:B------:R1:W-:Y:S08]  /*1f20*/  UTMALDG.3D [UR8], [UR28], desc[UR26] ;  /* 0x00001a081c0075b4 */ /* 0x0003f00008011000 */
[----:B------:R-:W-:Y:S05]  /*1f30*/  BRA.U UP0, `(.L_x_32) ;  /* 0xfffffffd00607547 */ /* 0x000fea000b83ffff */
.L_x_27:
[C---:B-1----:R-:W-:Y:S01]  /*1f40*/  LEA R2, R14.reuse, UR4, 0x3 ;  /* 0x000000040e027c11 */ /* 0x042fe2000f8e18ff */
[----:B------:R-:W-:Y:S01]  /*1f50*/  NOP ;  /* 0x0000000000007918 */ /* 0x000fe20000000000 */
[----:B--2---:R-:W-:Y:S02]  /*1f60*/  SHF.L.U32 R3, R13, 0x1f, RZ ;  /* 0x0000001f0d037819 */ /* 0x004fe400000006ff */
[----:B------:R-:W-:Y:S02]  /*1f70*/  LEA R4, R14, UR4, 0x4 ;  /* 0x000000040e047c11 */ /* 0x000fe4000f8e20ff */
[----:B------:R-:W1:Y:S02]  /*1f80*/  SYNCS.PHASECHK.TRANS64.TRYWAIT P0, [R2+URZ+0x1d0], R3 ;  /* 0x0001d003020075a7 */ /* 0x000e6400080011ff */
[----:B-1----:R-:W-:Y:S05]  /*1f90*/  @!P0 BRA `(.L_x_33) ;  /* 0x0000005000788947 */ /* 0x002fea0003800000 */
.L_x_122:
[----:B------:R-:W2:Y:S01]  /*1fa0*/  LDS.128 R4, [R4+0x260] ;  /* 0x0002600004047984 */ /* 0x000ea20000000c00 */
[----:B---3--:R-:W-:Y:S01]  /*1fb0*/  ISETP.GE.AND P0, PT, R40, 0x1, PT ;  /* 0x000000012800780c */ /* 0x008fe20003f06270 */
[----:B-1----:R-:W-:Y:S01]  /*1fc0*/  VIADD R2, R2, 0x1e0 ;  /* 0x000001e002027836 */ /* 0x002fe20000000000 */
[----:B------:R-:W-:Y:S01]  /*1fd0*/  @!PT LDS RZ, [RZ] ;  /* 0x00000000fffff984 */ /* 0x000fe20000000800 */
[----:B------:R-:W-:Y:S01]  /*1fe0*/  @!PT LDS RZ, [RZ] ;  /* 0x00000000fffff984 */ /* 0x000fe20000000800 */
[----:B------:R-:W-:Y:S01]  /*1ff0*/  @!PT LDS RZ, [RZ] ;  /* 0x00000000fffff984 */ /* 0x000fe20000000800 */
[----:B------:R-:W-:Y:S01]  /*2000*/  @!PT LDS RZ, [RZ] ;  /* 0x00000000fffff984 */ /* 0x000fe20000000800 */
[----:B------:R1:W-:Y:S06]  /*2010*/  MEMBAR.ALL.CTA ;  /* 0x0000000000007992 */ /* 0x0003ec0000008000 */
[----:B-1----:R-:W1:Y:S01]  /*2020*/  FENCE.VIEW.ASYNC.S ;  /* 0x00000000000073c6 */ /* 0x002e620000000000 */
[----:B------:R-:W-:-:S04]  /*2030*/  PRMT R2, RZ, 0x654, R2 ;  /* 0x00000654ff027816 */ /* 0x000fc80000000002 */
[----:B-1----:R1:W-:Y:S01]  /*2040*/  SYNCS.ARRIVE.TRANS64.RED.A1T0 RZ, [R2+URZ], RZ ;  /* 0x000000ff02ff79a7 */ /* 0x0023e200081004ff */
[----:B--2---:R-:W-:-:S13]  /*2050*/  LOP3.LUT P2, RZ, R6, 0x1, RZ, 0xc0, !PT ;  /* 0x0000000106ff7812 */ /* 0x004fda000784c0ff */
[----:B------:R-:W-:Y:S01]  /*2060*/  @P2 SHF.R.U32.HI R3, RZ, 0x10, R5 ;  /* 0x00000010ff032819 */ /* 0x000fe20000011605 */
[----:B------:R-:W-:Y:S01]  /*2070*/  VOTEU.ANY UP0, P2 ;  /* 0x0000000000ff7886 */ /* 0x000fe20001000100 */
[----:B------:R-:W-:Y:S02]  /*2080*/  @P2 MOV R11, R4 ;  /* 0x00000004000b2202 */ /* 0x000fe40000000f00 */
[----:B------:R-:W-:Y:S02]  /*2090*/  @P2 R2UR.BROADCAST UR8, R3 ;  /* 0x00000000030822ca */ /* 0x000fe400008e0000 */
[----:B------:R-:W-:-:S11]  /*20a0*/  @P2 LOP3.LUT R8, R5, 0xffff, RZ, 0xc0, !PT ;  /* 0x0000ffff05082812 */ /* 0x000fd600078ec0ff */
[----:B------:R-:W-:Y:S01]  /*20b0*/  @UP0 UMOV UR36, UR8 ;  /* 0x0000000800240c82 */ /* 0x000fe20008000000 */
[----:B-1----:R-:W-:Y:S05]  /*20c0*/  @!P0 BRA `(.L_x_34) ;  /* 0x0000000000b88947 */ /* 0x002fea0003800000 */
[----:B------:R-:W4:Y:S01]  /*20d0*/  LDC.64 R4, c[0x0][0xb18] ;  /* 0x0002c600ff047b82 */ /* 0x000f220000000a00 */
[----:B------:R-:W-:-:S07]  /*20e0*/  ISETP.NE.AND P3, PT, R40, 0x1, PT ;  /* 0x000000012800780c */ /* 0x000fce0003f65270 */
[----:B------:R-:W1:Y:S08]  /*20f0*/  LDC.64 R6, c[0x0][0xb10] ;  /* 0x0002c400ff067b82 */ /* 0x000e700000000a00 */
[----:B------:R-:W2:Y:S08]  /*2100*/  LDC R16, c[0x0][0xb20] ;  /* 0x0002c800ff107b82 */ /* 0x000eb00000000800 */
[----:B------:R-:W3:Y:S01]  /*2110*/  LDC R18, c[0x0][0xb0c] ;  /* 0x0002c300ff127b82 */ /* 0x000ee20000000800 */
[----:B----4-:R-:W-:Y:S01]  /*2120*/  IMAD.HI.U32 R17, R0, R5, RZ ;  /* 0x0000000500117227 */ /* 0x010fe200078e00ff */
[----:B------:R-:W-:-:S03]  /*2130*/  ISETP.NE.AND P0, PT, R4, 0x1, PT ;  /* 0x000000010400780c */ /* 0x000fc60003f05270 */
[----:B------:R-:W-:-:S03]  /*2140*/  IMAD.HI.U32 R5, R8, R5, RZ ;  /* 0x0000000508057227 */ /* 0x000fc600078e00ff */
[----:B------:R-:W4:Y:S01]  /*2150*/  LDC.64 R2, c[0x0][0xb28] ;  /* 0x0002ca00ff027b82 */ /* 0x000f220000000a00 */
[----:B-1----:R-:W-:-:S04]  /*2160*/  IMAD.HI.U32 R20, R9, R6, RZ ;  /* 0x0000000609147227 */ /* 0x002fc800078e00ff */
[----:B------:R-:W-:Y:S01]  /*2170*/  IMAD.HI.U32 R22, R11, R6, RZ ;  /* 0x000000060b167227 */ /* 0x000fe200078e00ff */
[----:B------:R-:W-:Y:S02]  /*2180*/  SHF.R.U32.HI R20, RZ, R7, R20 ;  /* 0x00000007ff147219 */ /* 0x000fe40000011614 */
[-C--:B--2---:R-:W-:Y:S02]  /*2190*/  SHF.R.U32.HI R17, RZ, R16.reuse, R17 ;  /* 0x00000010ff117219 */ /* 0x084fe40000011611 */
[----:B------:R-:W-:Y:S02]  /*21a0*/  SHF.R.U32.HI R5, RZ, R16, R5 ;  /* 0x00000010ff057219 */ /* 0x000fe40000011605 */
[----:B------:R-:W-:Y:S02]  /*21b0*/  SEL R17, R0, R17, !P0 ;  /* 0x0000001100117207 */ /* 0x000fe40004000000 */
[----:B------:R-:W-:Y:S02]  /*21c0*/  SHF.R.U32.HI R22, RZ, R7, R22 ;  /* 0x00000007ff167219 */ /* 0x000fe40000011616 */
[----:B---3--:R-:W-:-:S02]  /*21d0*/  ISETP.NE.AND P1, PT, R18, 0x1, PT ;  /* 0x000000011200780c */ /* 0x008fc40003f25270 */
[----:B------:R-:W-:Y:S02]  /*21e0*/  SEL R5, R8, R5, !P0 ;  /* 0x0000000508057207 */ /* 0x000fe40004000000 */
[----:B------:R-:W-:Y:S02]  /*21f0*/  SEL R19, R9, R20, !P1 ;  /* 0x0000001409137207 */ /* 0x000fe40004800000 */
[----:B------:R-:W-:Y:S01]  /*2200*/  SEL R7, R11, R22, !P1 ;  /* 0x000000160b077207 */ /* 0x000fe20004800000 */
[----:B----4-:R-:W-:-:S04]  /*2210*/  IMAD.HI.U32 R20, R17, R2, RZ ;  /* 0x0000000211147227 */ /* 0x010fc800078e00ff */
[----:B------:R-:W-:Y:S01]  /*2220*/  IMAD.HI.U32 R6, R19, R2, RZ ;  /* 0x0000000213067227 */ /* 0x000fe200078e00ff */
[----:B------:R-:W-:-:S04]  /*2230*/  @P3 SHF.R.U32.HI R17, RZ, R3, R20 ;  /* 0x00000003ff113219 */ /* 0x000fc80000011614 */
[----:B------:R-:W-:Y:S01]  /*2240*/  @P3 SHF.R.U32.HI R19, RZ, R3, R6 ;  /* 0x00000003ff133219 */ /* 0x000fe20000011606 */
[----:B------:R-:W-:-:S04]  /*2250*/  IMAD R17, R40, R17, RZ ;  /* 0x0000001128117224 */ /* 0x000fc800078e02ff */
[----:B------:R-:W-:Y:S01]  /*2260*/  IMAD R6, R40, R19, RZ ;  /* 0x0000001328067224 */ /* 0x000fe200078e02ff */
[C---:B------:R-:W-:Y:S02]  /*2270*/  ISETP.GE.AND P0, PT, R5.reuse, R17, PT ;  /* 0x000000110500720c */ /* 0x040fe40003f06270 */
[----:B------:R-:W-:Y:S02]  /*2280*/  IADD3 R17, PT, PT, -R5, RZ, RZ ;  /* 0x000000ff05117210 */ /* 0x000fe40007ffe1ff */
[----:B------:R-:W-:Y:S01]  /*2290*/  ISETP.GE.OR P0, PT, R7, R6, P0 ;  /* 0x000000060700720c */ /* 0x000fe20000706670 */
[----:B------:R-:W-:-:S04]  /*22a0*/  IMAD.HI.U32 R6, R5, R2, RZ ;  /* 0x0000000205067227 */ /* 0x000fc800078e00ff */
[----:B------:R-:W-:Y:S01]  /*22b0*/  IMAD R8, R4, R17, R8 ;  /* 0x0000001104087224 */ /* 0x000fe200078e0208 */
[----:B------:R-:W-:-:S04]  /*22c0*/  SHF.R.U32.HI R6, RZ, R3, R6 ;  /* 0x00000003ff067219 */ /* 0x000fc80000011606 */
[----:B------:R-:W-:-:S03]  /*22d0*/  SEL R6, R5, R6, !P3 ;  /* 0x0000000605067207 */ /* 0x000fc60005800000 */
[----:B------:R-:W-:-:S04]  /*22e0*/  @!P0 IMAD.HI.U32 R16, R7, R2, RZ ;  /* 0x0000000207108227 */ /* 0x000fc800078e00ff */
[----:B------:R-:W-:Y:S01]  /*22f0*/  IMAD.MOV R2, RZ, RZ, -R6 ;  /* 0x000000ffff027224 */ /* 0x000fe200078e0a06 */
[----:B------:R-:W-:-:S03]  /*2300*/  @!P0 SHF.R.U32.HI R16, RZ, R3, R16 ;  /* 0x00000003ff108219 */ /* 0x000fc60000011610 */
[----:B------:R-:W-:Y:S01]  /*2310*/  IMAD R2, R40, R2, R5 ;  /* 0x0000000228027224 */ /* 0x000fe200078e0205 */
[----:B------:R-:W-:-:S05]  /*2320*/  @!P0 SEL R3, R7, R16, !P3 ;  /* 0x0000001007038207 */ /* 0x000fca0005800000 */
[--C-:B------:R-:W-:Y:S02]  /*2330*/  @!P0 IMAD.IADD R6, R6, 0x1, -R3.reuse ;  /* 0x0000000106068824 */ /* 0x100fe400078e0a03 */
[----:B------:R-:W-:Y:S01]  /*2340*/  @!P0 IMAD R3, R2, R19, R3 ;  /* 0x0000001302038224 */ /* 0x000fe200078e0203 */
[----:B------:R-:W-:Y:S01]  /*2350*/  IADD3 R2, PT, PT, -R7, RZ, RZ ;  /* 0x000000ff07027210 */ /* 0x000fe20007ffe1ff */
[----:B------:R-:W-:Y:S02]  /*2360*/  @!P0 IMAD R5, R40, R6, R7 ;  /* 0x0000000628058224 */ /* 0x000fe400078e0207 */
[----:B------:R-:W-:Y:S02]  /*2370*/  @!P0 IMAD.MOV.U32 R7, RZ, RZ, R3 ;  /* 0x000000ffff078224 */ /* 0x000fe400078e0003 */
[----:B------:R-:W-:Y:S02]  /*2380*/  IMAD R2, R18, R2, R11 ;  /* 0x0000000212027224 */ /* 0x000fe400078e020b */
[----:B------:R-:W-:-:S02]  /*2390*/  IMAD R8, R5, R4, R8 ;  /* 0x0000000405087224 */ /* 0x000fc400078e0208 */
[----:B------:R-:W-:Y:S02]  /*23a0*/  IMAD R11, R7, R18, R2 ;  /* 0x00000012070b7224 */ /* 0x000fe400078e0202 */
.L_x_34:
[----:B------:R-:W1:Y:S02]  /*23b0*/  LDCU UR8, c[0x0][0xb30] ;  /* 0x00016600ff0877ac */ /* 0x000e640008000800 */
[----:B-1----:R-:W-:-:S09]  /*23c0*/  UISETP.NE.AND UP0, UPT, UR8, 0x1, UPT ;  /* 0x000000010800788c */ /* 0x002fd2000bf05270 */
[----:B------:R-:W-:Y:S05]  /*23d0*/  BRA.U UP0, `(.L_x_35) ;  /* 0x0000000100407547 */ /* 0x000fea000b800000 */
[----:B------:R-:W1:Y:S08]  /*23e0*/  LDC.64 R4, c[0x0][0xb10] ;  /* 0x0002c400ff047b82 */ /* 0x000e700000000a00 */
[----:B------:R-:W2:Y:S08]  /*23f0*/  LDC.64 R2, c[0x0][0xb18] ;  /* 0x0002c600ff027b82 */ /* 0x000eb00000000a00 */
[----:B------:R-:W3:Y:S08]  /*2400*/  LDC R6, c[0x0][0xb20] ;  /* 0x0002c800ff067b82 */ /* 0x000ef00000000800 */
[----:B------:R-:W4:Y:S01]  /*2410*/  LDC R16, c[0x0][0xb0c] ;  /* 0x0002c300ff107b82 */ /* 0x000f220000000800 */
[----:B-1----:R-:W-:-:S05]  /*2420*/  IMAD.HI.U32 R4, R11, R4, RZ ;  /* 0x000000040b047227 */ /* 0x002fca00078e00ff */
[----:B------:R-:W-:Y:S01]  /*2430*/  SHF.R.U32.HI R4, RZ, R5, R4 ;  /* 0x00000005ff047219 */ /* 0x000fe20000011604 */
[----:B--2---:R-:W-:Y:S01]  /*2440*/  IMAD.HI.U32 R3, R8, R3, RZ ;  /* 0x0000000308037227 */ /* 0x004fe200078e00ff */
[----:B------:R-:W-:-:S04]  /*2450*/  ISETP.NE.AND P0, PT, R2, 0x1, PT ;  /* 0x000000010200780c */ /* 0x000fc80003f05270 */
[----:B---3--:R-:W-:-:S04]  /*2460*/  SHF.R.U32.HI R3, RZ, R6, R3 ;  /* 0x00000006ff037219 */ /* 0x008fc80000011603 */
[----:B------:R-:W-:Y:S02]  /*2470*/  SEL R3, R8, R3, !P0 ;  /* 0x0000000308037207 */ /* 0x000fe40004000000 */
[----:B----4-:R-:W-:-:S04]  /*2480*/  ISETP.NE.AND P1, PT, R16, 0x1, PT ;  /* 0x000000011000780c */ /* 0x010fc80003f25270 */
[----:B------:R-:W-:-:S05]  /*2490*/  SEL R4, R11, R4, !P1 ;  /* 0x000000040b047207 */ /* 0x000fca0004800000 */
[----:B------:R-:W-:Y:S02]  /*24a0*/  IMAD.IADD R5, R3, 0x1, -R4 ;  /* 0x0000000103057824 */ /* 0x000fe400078e0a04 */
[----:B------:R-:W-:Y:S02]  /*24b0*/  IMAD.IADD R3, R4, 0x1, -R3 ;  /* 0x0000000104037824 */ /* 0x000fe400078e0a03 */
[----:B------:R-:W-:Y:S02]  /*24c0*/  IMAD R11, R5, R16, R11 ;  /* 0x00000010050b7224 */ /* 0x000fe400078e020b */
[----:B------:R-:W-:-:S07]  /*24d0*/  IMAD R8, R3, R2, R8 ;  /* 0x0000000203087224 */ /* 0x000fce00078e0208 */
.L_x_35:
[----:B------:R-:W-:Y:S01]  /*24e0*/  VIADD R14, R14, 0x1 ;  /* 0x000000010e0e7836 */ /* 0x000fe20000000000 */
[----:B------:R-:W-:Y:S01]  /*24f0*/  PLOP3.LUT P1, PT, PT, PT, PT, 0x80, 0x8 ;  /* 0x000000000008781c */ /* 0x000fe20003f2f070 */
[----:B------:R-:W-:Y:S02]  /*2500*/  IMAD.IADD R97, R11, 0x1, R90 ;  /* 0x000000010b617824 */ /* 0x000fe400078e025a */
[----:B------:R-:W-:Y:S01]  /*2510*/  IMAD.IADD R91, R8, 0x1, R79 ;  /* 0x00000001085b7824 */ /* 0x000fe200078e024f */
[----:B------:R-:W-:-:S04]  /*2520*/  ISETP.NE.AND P0, PT, R14, 0x2, PT ;  /* 0x000000020e00780c */ /* 0x000fc80003f05270 */
[----:B------:R-:W-:Y:S02]  /*2530*/  SEL R2, RZ, 0x1, P0 ;  /* 0x00000001ff027807 */ /* 0x000fe40000000000 */
[----:B------:R-:W-:Y:S02]  /*2540*/  SEL R14, R14, RZ, P0 ;  /* 0x000000ff0e0e7207 */ /* 0x000fe40000000000 */
[----:B------:R-:W-:Y:S01]  /*2550*/  LOP3.LUT R13, R13, R2, RZ, 0x3c, !PT ;  /* 0x000000020d0d7212 */ /* 0x000fe200078e3cff */
[----:B------:R-:W-:Y:S06]  /*2560*/  @P2 BRA `(.L_x_36) ;  /* 0xfffffff000a02947 */ /* 0x000fec000383ffff */
[----:B------:R-:W-:Y:S01]  /*2570*/  UIADD3 UR4, UPT, UPT, UR4, 0xd8, URZ ;  /* 0x000000d804047890 */ /* 0x000fe2000fffe0ff */
[----:B------:R-:W-:-:S03]  /*2580*/  SHF.L.U32 R3, R15, 0x1f, RZ ;  /* 0x0000001f0f037819 */ /* 0x000fc600000006ff */
[----:B------:R-:W-:-:S09]  /*2590*/  ULEA UR5, UR6, UR4, 0x3 ;  /* 0x0000000406057291 */ /* 0x000fd2000f8e18ff */
[----:B------:R-:W1:Y:S02]  /*25a0*/  SYNCS.PHASECHK.TRANS64.TRYWAIT P0, [UR5], R3 ;  /* 0x00000003ff0075a7 */ /* 0x000e640008001105 */
[----:B-1----:R-:W-:Y:S05]  /*25b0*/  @!P0 BRA `(.L_x_37) ;  /* 0x0000004c00048947 */ /* 0x002fea0003800000 */
.L_x_124:
[----:B------:R-:W-:-:S04]  /*25c0*/  UIADD3 UR6, UPT, UPT, UR6, 0x1, URZ ;  /* 0x0000000106067890 */ /* 0x000fc8000fffe0ff */
[----:B------:R-:W-:-:S04]  /*25d0*/  UISETP.NE.AND UP0, UPT, UR6, 0x1b, UPT ;  /* 0x0000001b0600788c */ /* 0x000fc8000bf05270 */
[----:B------:R-:W-:Y:S02]  /*25e0*/  USEL UR7, URZ, 0x1, UP0 ;  /* 0x00000001ff077887 */ /* 0x000fe40008000000 */
[----:B------:R-:W-:-:S04]  /*25f0*/  USEL UR6, UR6, URZ, UP0 ;  /* 0x000000ff06067287 */ /* 0x000fc80008000000 */
[----:B------:R-:W-:Y:S01]  /*2600*/  ULEA UR5, UR6, UR4, 0x3 ;  /* 0x0000000406057291 */ /* 0x000fe2000f8e18ff */
[----:B------:R-:W-:-:S04]  /*2610*/  LOP3.LUT R2, R15, UR7, RZ, 0x3c, !PT ;  /* 0x000000070f027c12 */ /* 0x000fc8000f8e3cff */
[----:B-1----:R-:W-:-:S04]  /*2620*/  SHF.L.U32 R3, R2, 0x1f, RZ ;  /* 0x0000001f02037819 */ /* 0x002fc800000006ff */
[----:B------:R-:W1:Y:S02]  /*2630*/  SYNCS.PHASECHK.TRANS64.TRYWAIT P0, [UR5], R3 ;  /* 0x00000003ff0075a7 */ /* 0x000e640008001105 */
[----:B-1----:R-:W-:Y:S05]  /*2640*/  @!P0 BRA `(.L_x_38) ;  /* 0x0000004800f88947 */ /* 0x002fea0003800000 */
.L_x_126:
        /* <DEDUP_REMOVED lines=9> */
.L_x_128:
        /* <DEDUP_REMOVED lines=9> */
.L_x_130:
        /* <DEDUP_REMOVED lines=9> */
.L_x_132:
        /* <DEDUP_REMOVED lines=9> */
.L_x_134:
        /* <DEDUP_REMOVED lines=9> */
.L_x_136:
        /* <DEDUP_REMOVED lines=9> */
.L_x_138:
        /* <DEDUP_REMOVED lines=9> */
.L_x_140:
        /* <DEDUP_REMOVED lines=9> */
.L_x_142:
        /* <DEDUP_REMOVED lines=9> */
.L_x_144:
        /* <DEDUP_REMOVED lines=9> */
.L_x_146:
        /* <DEDUP_REMOVED lines=9> */
.L_x_148:
        /* <DEDUP_REMOVED lines=9> */
.L_x_150:
        /* <DEDUP_REMOVED lines=9> */
.L_x_152:
        /* <DEDUP_REMOVED lines=9> */
.L_x_154:
        /* <DEDUP_REMOVED lines=9> */
.L_x_156:
        /* <DEDUP_REMOVED lines=9> */
.L_x_158:
        /* <DEDUP_REMOVED lines=9> */
.L_x_160:
        /* <DEDUP_REMOVED lines=9> */
.L_x_162:
        /* <DEDUP_REMOVED lines=9> */
.L_x_164:
        /* <DEDUP_REMOVED lines=9> */
.L_x_166:
        /* <DEDUP_REMOVED lines=9> */
.L_x_168:
        /* <DEDUP_REMOVED lines=9> */
.L_x_170:
        /* <DEDUP_REMOVED lines=9> */
.L_x_172:
        /* <DEDUP_REMOVED lines=9> */
.L_x_174:
[----:B------:R-:W-:-:S04]  /*33d0*/  UIADD3 UR6, UPT, UPT, UR6, 0x1, URZ ;  /* 0x0000000106067890 */ /* 0x000fc8000fffe0ff */
[----:B------:R-:W-:-:S04]  /*33e0*/  UISETP.NE.AND UP0, UPT, UR6, 0x1b, UPT ;  /* 0x0000001b0600788c */ /* 0x000fc8000bf05270 */
[----:B------:R-:W-:Y:S02]  /*33f0*/  USEL UR5, URZ, 0x1, UP0 ;  /* 0x00000001ff057887 */ /* 0x000fe40008000000 */
[----:B------:R-:W-:-:S04]  /*3400*/  USEL UR6, UR6, URZ, UP0 ;  /* 0x000000ff06067287 */ /* 0x000fc80008000000 */
[----:B------:R-:W-:Y:S01]  /*3410*/  ULEA UR6, UR6, UR4, 0x3 ;  /* 0x0000000406067291 */ /* 0x000fe2000f8e18ff */
[----:B-1----:R-:W-:-:S04]  /*3420*/  LOP3.LUT R3, R2, UR5, RZ, 0x3c, !PT ;  /* 0x0000000502037c12 */ /* 0x002fc8000f8e3cff */
[----:B------:R-:W-:Y:S01]  /*3430*/  SHF.L.U32 R3, R3, 0x1f, RZ ;  /* 0x0000001f03037819 */ /* 0x000fe200000006ff */
[----:B----4-:R-:W-:-:S07]  /*3440*/  IMAD.U32 R0, RZ, RZ, UR6 ;  /* 0x00000006ff007e24 */ /* 0x010fce000f8e00ff */
.L_x_63:
[----:B-1----:R1:W2:Y:S02]  /*3450*/  SYNCS.PHASECHK.TRANS64.TRYWAIT P0, [R0+URZ], R3 ;  /* 0x00000003000075a7 */ /* 0x0022a400080011ff */
[----:B--2---:R-:W-:Y:S05]  /*3460*/  @!P0 NANOSLEEP.SYNCS 0x989680 ;  /* 0x009896800000895d */ /* 0x004fea0003900000 */
[----:B------:R-:W2:Y:S02]  /*3470*/  @!P0 SYNCS.PHASECHK.TRANS64 P0, [R0+URZ], R3 ;  /* 0x00000003000085a7 */ /* 0x000ea400080010ff */
[----:B--2---:R-:W-:Y:S05]  /*3480*/  @P0 EXIT ;  /* 0x000000000000094d */ /* 0x004fea0003800000 */
[----:B------:R-:W-:Y:S05]  /*3490*/  BRA `(.L_x_63) ;  /* 0xfffffffc00ec7947 */ /* 0x000fea000383ffff */
.L_x_18:
[----:B------:R-:W-:-:S04]  /*34a0*/  UISETP.NE.AND UP1, UPT, UR37, URZ, UPT ;  /* 0x000000ff2500728c */ /* 0x000fc8000bf25270 */
[----:B------:R-:W-:-:S09]  /*34b0*/  UISETP.NE.OR UP1, UPT, UR8, 0x1, UP1 ;  /* 0x000000010800788c */ /* 0x000fd20008f25670 */
[----:B------:R-:W-:Y:S05]  /*34c0*/  BRA.U UP1, `(.L_x_64) ;  /* 0x0000000501487547 */ /* 0x000fea000b800000 */
[----:B------:R-:W-:Y:S01]  /*34d0*/  ISETP.NE.AND P2, PT, R2, RZ, PT ;  /* 0x000000ff0200720c */ /* 0x000fe20003f45270 */
[----:B------:R-:W-:Y:S01]  /*34e0*/  IMAD.MOV.U32 R12, RZ, RZ, 0x1 ;  /* 0x00000001ff0c7424 */ /* 0x000fe200078e00ff */
[----:B------:R-:W-:Y:S02]  /*34f0*/  CS2R R10, SRZ ;  /* 0x00000000000a7805 */ /* 0x000fe4000001ff00 */
[----:B------:R-:W-:Y:S01]  /*3500*/  CS2R R8, SRZ ;  /* 0x0000000000087805 */ /* 0x000fe2000001ff00 */
[----:B------:R-:W-:Y:S01]  /*3510*/  UMOV UR4, 0x400 ;  /* 0x0000040000047882 */ /* 0x000fe20000000000 */
[----:B------:R-:W-:Y:S01]  /*3520*/  UMOV UR6, URZ ;  /* 0x000000ff00067c82 */ /* 0x000fe20008000000 */
[----:B------:R-:W-:-:S12]  /*3530*/  ULEA UR37, UR37, UR4, 0x18 ;  /* 0x0000000425257291 */ /* 0x000fd8000f8ec0ff */
.L_x_68:
[----:B------:R-:W-:Y:S02]  /*3540*/  LEA R0, R8, UR37, 0x3 ;  /* 0x0000002508007c11 */ /* 0x000fe4000f8e18ff */
[----:B------:R-:W-:-:S03]  /*3550*/  SHF.L.U32 R5, R9, 0x1f, RZ ;  /* 0x0000001f09057819 */ /* 0x000fc600000006ff */
[----:B------:R-:W-:Y:S01]  /*3560*/  VIADD R4, R0, 0x240 ;  /* 0x0000024000047836 */ /* 0x000fe20000000000 */
[----:B------:R-:W1:Y:S02]  /*3570*/  SYNCS.PHASECHK.TRANS64.TRYWAIT P0, [R0+URZ+0x230], R5 ;  /* 0x00023005000075a7 */ /* 0x000e6400080011ff */
[----:B-1----:R-:W-:Y:S05]  /*3580*/  @!P0 BRA `(.L_x_65) ;  /* 0x0000004400808947 */ /* 0x002fea0003800000 */
.L_x_175:
[----:B------:R-:W-:Y:S01]  /*3590*/  ULEA UR5, UR6, UR37, 0x3 ;  /* 0x0000002506057291 */ /* 0x000fe2000f8e18ff */
[----:B------:R-:W-:Y:S02]  /*35a0*/  PRMT R4, RZ, 0x654, R4 ;  /* 0x00000654ff047816 */ /* 0x000fe40000000004 */
[----:B-1----:R-:W-:Y:S01]  /*35b0*/  SHF.L.U32 R5, R12, 0x1f, RZ ;  /* 0x0000001f0c057819 */ /* 0x002fe200000006ff */
[----:B------:R-:W-:Y:S01]  /*35c0*/  UIADD3 UR4, UPT, UPT, UR5, 0x1d0, URZ ;  /* 0x000001d005047890 */ /* 0x000fe2000fffe0ff */
[----:B------:R1:W-:Y:S05]  /*35d0*/  SYNCS.ARRIVE.TRANS64.RED.A1T0 RZ, [R4+URZ], RZ ;  /* 0x000000ff04ff79a7 */ /* 0x0003ea00081004ff */
[----:B------:R-:W-:Y:S01]  /*35e0*/  IMAD.U32 R7, RZ, RZ, UR4 ;  /* 0x00000004ff077e24 */ /* 0x000fe2000f8e00ff */
[----:B------:R-:W2:Y:S04]  /*35f0*/  SYNCS.PHASECHK.TRANS64.TRYWAIT P0, [UR5+0x1e0], R5 ;  /* 0x0001e005ff0075a7 */ /* 0x000ea80008001105 */
[----:B------:R-:W-:Y:S01]  /*3600*/  PRMT R6, R2, 0x654, R7 ;  /* 0x0000065402067816 */ /* 0x000fe20000000007 */
[----:B-1----:R-:W-:Y:S01]  /*3610*/  @!P2 IMAD.MOV.U32 R4, RZ, RZ, 0x10 ;  /* 0x00000010ff04a424 */ /* 0x002fe200078e00ff */
[----:B--2---:R-:W-:Y:S06]  /*3620*/  @!P0 BRA `(.L_x_66) ;  /* 0x00000044006c8947 */ /* 0x004fec0003800000 */
.L_x_177:
[----:B------:R-:W-:Y:S01]  /*3630*/  ULEA UR4, UR6, UR37, 0x4 ;  /* 0x0000002506047291 */ /* 0x000fe2000f8e20ff */
[----:B------:R-:W-:Y:S01]  /*3640*/  SEL R3, R6, R3, !P2 ;  /* 0x0000000306037207 */ /* 0x000fe20005000000 */
[----:B------:R-:W-:Y:S01]  /*3650*/  UIADD3 UR5, UPT, UPT, UR5, 0x1d0, URZ ;  /* 0x000001d005057890 */ /* 0x000fe2000fffe0ff */
[----:B-1----:R-:W-:Y:S01]  /*3660*/  LEA R0, R11, UR37, 0x3 ;  /* 0x000000250b007c11 */ /* 0x002fe2000f8e18ff */
[----:B------:R-:W-:Y:S01]  /*3670*/  UIADD3 UR4, UPT, UPT, UR4, 0x260, URZ ;  /* 0x0000026004047890 */ /* 0x000fe2000fffe0ff */
[----:B------:R-:W-:Y:S01]  /*3680*/  SHF.L.U32 R5, R10, 0x1f, RZ ;  /* 0x0000001f0a057819 */ /* 0x000fe200000006ff */
[----:B------:R1:W-:Y:S01]  /*3690*/  @!P2 SYNCS.ARRIVE.TRANS64.RED RZ, [R3+URZ], R4 ;  /* 0x0000000403ffa9a7 */ /* 0x0003e200080004ff */
[----:B------:R-:W-:Y:S01]  /*36a0*/  UIADD3 UR6, UPT, UPT, UR6, 0x1, URZ ;  /* 0x0000000106067890 */ /* 0x000fe2000fffe0ff */
[----:B------:R-:W-:-:S03]  /*36b0*/  VIADD R8, R8, 0x1 ;  /* 0x0000000108087836 */ /* 0x000fc60000000000 */
[----:B------:R-:W-:Y:S02]  /*36c0*/  UISETP.NE.AND UP0, UPT, UR6, 0x2, UPT ;  /* 0x000000020600788c */ /* 0x000fe4000bf05270 */
[----:B------:R-:W-:Y:S06]  /*36d0*/  UGETNEXTWORKID.BROADCAST [UR4], [UR5] ;  /* 0x00000000040073ca */ /* 0x000fec0008000100 */
[----:B------:R-:W-:Y:S01]  /*36e0*/  USEL UR4, URZ, 0x1, UP0 ;  /* 0x00000001ff047887 */ /* 0x000fe20008000000 */
[----:B------:R-:W-:Y:S01]  /*36f0*/  ISETP.NE.AND P0, PT, R8, 0x2, PT ;  /* 0x000000020800780c */ /* 0x000fe20003f05270 */
[----:B------:R-:W-:Y:S01]  /*3700*/  USEL UR6, UR6, URZ, UP0 ;  /* 0x000000ff06067287 */ /* 0x000fe20008000000 */
[----:B------:R-:W2:Y:S03]  /*3710*/  SYNCS.PHASECHK.TRANS64.TRYWAIT P1, [R0+URZ+0x1d0], R5 ;  /* 0x0001d005000075a7 */ /* 0x000ea600080211ff */
[----:B------:R-:W-:Y:S01]  /*3720*/  LOP3.LUT R12, R12, UR4, RZ, 0x3c, !PT ;  /* 0x000000040c0c7c12 */ /* 0x000fe2000f8e3cff */
[----:B-12---:R-:W-:Y:S07]  /*3730*/  @!P1 BRA `(.L_x_67) ;  /* 0x0000004400409947 */ /* 0x006fee0003800000 */
.L_x_178:
[C---:B------:R-:W-:Y:S01]  /*3740*/  LEA R4, R11.reuse, UR37, 0x4 ;  /* 0x000000250b047c11 */ /* 0x040fe2000f8e20ff */
[----:B-1----:R-:W-:Y:S01]  /*3750*/  VIADD R0, R0, 0x1e0 ;  /* 0x000001e000007836 */ /* 0x002fe20000000000 */
[----:B------:R-:W-:Y:S01]  /*3760*/  SEL R8, R8, RZ, P0 ;  /* 0x000000ff08087207 */ /* 0x000fe20000000000 */
[----:B------:R-:W-:-:S03]  /*3770*/  VIADD R11, R11, 0x1 ;  /* 0x000000010b0b7836 */ /* 0x000fc60000000000 */
[----:B------:R-:W1:Y:S01]  /*3780*/  LDS.128 R4, [R4+0x260] ;  /* 0x0002600004047984 */ /* 0x000e620000000c00 */
[----:B------:R-:W-:Y:S02]  /*3790*/  PRMT R0, RZ, 0x654, R0 ;  /* 0x00000654ff007816 */ /* 0x000fe40000000000 */
[C---:B------:R-:W-:Y:S01]  /*37a0*/  ISETP.NE.AND P1, PT, R11.reuse, 0x2, PT ;  /* 0x000000020b00780c */ /* 0x040fe20003f25270 */
[----:B------:R-:W-:Y:S01]  /*37b0*/  @!PT LDS RZ, [RZ] ;  /* 0x00000000fffff984 */ /* 0x000fe20000000800 */
[----:B------:R-:W-:Y:S01]  /*37c0*/  @!PT LDS RZ, [RZ] ;  /* 0x00000000fffff984 */ /* 0x000fe20000000800 */
[----:B------:R-:W-:Y:S01]  /*37d0*/  @!PT LDS RZ, [RZ] ;  /* 0x00000000fffff984 */ /* 0x000fe20000000800 */
[----:B------:R-:W-:Y:S01]  /*37e0*/  @!PT LDS RZ, [RZ] ;  /* 0x00000000fffff984 */ /* 0x000fe20000000800 */
[----:B------:R2:W-:Y:S06]  /*37f0*/  MEMBAR.ALL.CTA ;  /* 0x0000000000007992 */ /* 0x0005ec0000008000 */
[----:B--2---:R-:W2:Y:S01]  /*3800*/  FENCE.VIEW.ASYNC.S ;  /* 0x00000000000073c6 */ /* 0x004ea20000000000 */
[----:B------:R-:W-:Y:S01]  /*3810*/  SEL R11, R11, RZ, P1 ;  /* 0x000000ff0b0b7207 */ /* 0x000fe20000800000 */
[----:B--2---:R2:W-:Y:S01]  /*3820*/  SYNCS.ARRIVE.TRANS64.RED.A1T0 RZ, [R0+URZ], RZ ;  /* 0x000000ff00ff79a7 */ /* 0x0045e200081004ff */
[----:B-1----:R-:W-:-:S02]  /*3830*/  LOP3.LUT P3, RZ, R6, 0x1, RZ, 0xc0, !PT ;  /* 0x0000000106ff7812 */ /* 0x002fc4000786c0ff */
[----:B------:R-:W-:-:S04]  /*3840*/  SEL R5, RZ, 0x1, P1 ;  /* 0x00000001ff057807 */ /* 0x000fc80000800000 */
[----:B------:R-:W-:Y:S02]  /*3850*/  LOP3.LUT R10, R10, R5, RZ, 0x3c, !PT ;  /* 0x000000050a0a7212 */ /* 0x000fe400078e3cff */
[----:B--2---:R-:W-:-:S04]  /*3860*/  SEL R0, RZ, 0x1, P0 ;  /* 0x00000001ff007807 */ /* 0x004fc80000000000 */
[----:B------:R-:W-:Y:S01]  /*3870*/  LOP3.LUT R9, R9, R0, RZ, 0x3c, !PT ;  /* 0x0000000009097212 */ /* 0x000fe200078e3cff */
[----:B------:R-:W-:Y:S06]  /*3880*/  @P3 BRA `(.L_x_68) ;  /* 0xfffffffc002c3947 */ /* 0x000fec000383ffff */
[----:B------:R-:W-:Y:S01]  /*3890*/  ULEA UR5, UR6, UR37, 0x3 ;  /* 0x0000002506057291 */ /* 0x000fe2000f8e18ff */
[----:B------:R-:W-:-:S08]  /*38a0*/  SHF.L.U32 R3, R12, 0x1f, RZ ;  /* 0x0000001f0c037819 */ /* 0x000fd000000006ff */
[----:B------:R-:W1:Y:S02]  /*38b0*/  SYNCS.PHASECHK.TRANS64 P0, [UR5+0x1e0], R3 ;  /* 0x0001e003ff0075a7 */ /* 0x000e640008001005 */
[----:B-1----:R-:W-:Y:S05]  /*38c0*/  @P0 BRA `(.L_x_69) ;  /* 0x0000000000080947 */ /* 0x002fea0003800000 */
[----:B------:R-:W1:Y:S02]  /*38d0*/  SYNCS.PHASECHK.TRANS64.TRYWAIT P0, [UR5+0x1e0], R3 ;  /* 0x0001e003ff0075a7 */ /* 0x000e640008001105 */
[----:B-1----:R-:W-:Y:S05]  /*38e0*/  @!P0 BRA `(.L_x_70) ;  /* 0x0000004000e88947 */ /* 0x002fea0003800000 */
.L_x_69:
[----:B------:R-:W-:-:S04]  /*38f0*/  UIADD3 UR4, UPT, UPT, UR6, 0x1, URZ ;  /* 0x0000000106047890 */ /* 0x000fc8000fffe0ff */
[----:B------:R-:W-:-:S04]  /*3900*/  UISETP.NE.AND UP0, UPT, UR4, 0x2, UPT ;  /* 0x000000020400788c */ /* 0x000fc8000bf05270 */
[----:B------:R-:W-:Y:S02]  /*3910*/  USEL UR7, URZ, 0x1, UP0 ;  /* 0x00000001ff077887 */ /* 0x000fe40008000000 */
[----:B------:R-:W-:-:S04]  /*3920*/  USEL UR4, UR4, URZ, UP0 ;  /* 0x000000ff04047287 */ /* 0x000fc80008000000 */
[----:B------:R-:W-:Y:S01]  /*3930*/  ULEA UR4, UR4, UR37, 0x3 ;  /* 0x0000002504047291 */ /* 0x000fe2000f8e18ff */
[----:B-1----:R-:W-:-:S04]  /*3940*/  LOP3.LUT R3, R12, UR7, RZ, 0x3c, !PT ;  /* 0x000000070c037c12 */ /* 0x002fc8000f8e3cff */
[----:B------:R-:W-:-:S04]  /*3950*/  SHF.L.U32 R0, R3, 0x1f, RZ ;  /* 0x0000001f03007819 */ /* 0x000fc800000006ff */
[----:B------:R-:W1:Y:S02]  /*3960*/  SYNCS.PHASECHK.TRANS64 P0, [UR4+0x1e0], R0 ;  /* 0x0001e000ff0075a7 */ /* 0x000e640008001004 */
[----:B-1----:R-:W-:Y:S05]  /*3970*/  @P0 EXIT ;  /* 0x000000000000094d */ /* 0x002fea0003800000 */
[----:B------:R-:W-:Y:S02]  /*3980*/  SHF.L.U32 R3, R3, 0x1f, RZ ;  /* 0x0000001f03037819 */ /* 0x000fe400000006ff */
[----:B------:R-:W-:-:S07]  /*3990*/  MOV R0, UR4 ;  /* 0x0000000400007c02 */ /* 0x000fce0008000f00 */
.L_x_71:
[----:B-1----:R1:W2:Y:S02]  /*39a0*/  SYNCS.PHASECHK.TRANS64.TRYWAIT P0, [R0+URZ+0x1e0], R3 ;  /* 0x0001e003000075a7 */ /* 0x0022a400080011ff */
[----:B--2---:R-:W-:Y:S05]  /*39b0*/  @!P0 NANOSLEEP.SYNCS 0x989680 ;  /* 0x009896800000895d */ /* 0x004fea0003900000 */
[----:B------:R-:W2:Y:S02]  /*39c0*/  @!P0 SYNCS.PHASECHK.TRANS64 P0, [R0+URZ+0x1e0], R3 ;  /* 0x0001e003000085a7 */ /* 0x000ea400080010ff */
[----:B--2---:R-:W-:Y:S05]  /*39d0*/  @P0 EXIT ;  /* 0x000000000000094d */ /* 0x004fea0003800000 */
[----:B------:R-:W-:Y:S05]  /*39e0*/  BRA `(.L_x_71) ;  /* 0xfffffffc00ec7947 */ /* 0x000fea000383ffff */
.L_x_64:
[----:B------:R-:W-:-:S09]  /*39f0*/  UISETP.NE.AND UP1, UPT, UR8, URZ, UPT ;  /* 0x000000ff0800728c */ /* 0x000fd2000bf25270 */
[----:B------:R-:W-:Y:S05]  /*3a00*/  BRA.U UP1, `(.L_x_72) ;  /* 0x0000000d01907547 */ /* 0x000fea000b800000 */
[----:B------:R-:W-:Y:S01]  /*3a10*/  UMOV UR4, 0x40 ;  /* 0x0000004000047882 */ /* 0x000fe20000000000 */
[----:B------:R-:W-:Y:S01]  /*3a20*/  NOP ;  /* 0x0000000000007918 */ /* 0x000fe20000000000 */
[----:B------:R-:W-:Y:S01]  /*3a30*/  ULEA UR4, UR37, UR4, 0x18 ;  /* 0x0000000425047291 */ /* 0x000fe2000f8ec0ff */
[----:B------:R-:W-:Y:S02]  /*3a40*/  UMOV UR5, 0x400 ;  /* 0x0000040000057882 */ /* 0x000fe40000000000 */
[----:B------:R-:W-:-:S06]  /*3a50*/  ULEA UR37, UR37, UR5, 0x18 ;  /* 0x0000000525257291 */ /* 0x000fcc000f8ec0ff */
[----:B------:R-:W1:Y:S02]  /*3a60*/  LDS.U8 R0, [UR4+0x1c] ;  /* 0x00001c04ff007984 */ /* 0x000e640008000000 */
[----:B-1----:R-:W-:-:S13]  /*3a70*/  ISETP.NE.AND P0, PT, R0, RZ, PT ;  /* 0x000000ff0000720c */ /* 0x002fda0003f05270 */
[----:B------:R-:W-:Y:S05]  /*3a80*/  @P0 BRA `(.L_x_73) ;  /* 0x0000000000580947 */ /* 0x000fea0003800000 */
[----:B------:R-:W-:-:S13]  /*3a90*/  ELECT P0, URZ, PT ;  /* 0x0000000000ff782f */ /* 0x000fda0003800000 */
[----:B------:R-:W-:Y:S05]  /*3aa0*/  @!P0 BRA `(.L_x_74) ;  /* 0x0000000000608947 */ /* 0x000fea0003800000 */
[----:B------:R-:W-:Y:S01]  /*3ab0*/  UMOV UR5, 0x10 ;  /* 0x0000001000057882 */ /* 0x000fe20000000000 */
[----:B------:R-:W-:Y:S01]  /*3ac0*/  HFMA2 R0, -RZ, RZ, 0, 5.9604644775390625e-08 ;  /* 0x00000001ff007431 */ /* 0x000fe200000001ff */
[----:B------:R-:W-:-:S03]  /*3ad0*/  MOV R2, 0xffff ;  /* 0x0000ffff00027802 */ /* 0x000fc60000000f00 */
[----:B------:R-:W-:Y:S04]  /*3ae0*/  DEPBAR.LE SB1, 0x36 ;  /* 0x00009d800000791a */ /* 0x000fe80000000000 */
[----:B------:R-:W1:Y:S02]  /*3af0*/  UTCATOMSWS.FIND_AND_SET.ALIGN UP0, UR5, UR5 ;  /* 0x00000005000575e3 */ /* 0x000e640008000800 */
[----:B-1----:R-:W-:Y:S01]  /*3b00*/  MOV R3, UR5 ;  /* 0x0000000500037c02 */ /* 0x002fe20008000f00 */
[----:B------:R-:W-:Y:S06]  /*3b10*/  BRA.U UP0, `(.L_x_75) ;  /* 0x0000000100187547 */ /* 0x000fec000b800000 */
.L_x_76:
[----:B------:R-:W-:Y:S05]  /*3b20*/  NANOSLEEP 0x64 ;  /* 0x000000640000795d */ /* 0x000fea0003800000 */
[----:B------:R-:W-:-:S05]  /*3b30*/  UMOV UR5, 0x10 ;  /* 0x0000001000057882 */ /* 0x000fca0000000000 */
[----:B------:R-:W-:Y:S04]  /*3b40*/  DEPBAR.LE SB1, 0x36 ;  /* 0x00009d800000791a */ /* 0x000fe80000000000 */
[----:B------:R-:W1:Y:S02]  /*3b50*/  UTCATOMSWS.FIND_AND_SET.ALIGN UP0, UR5, UR5 ;  /* 0x00000005000575e3 */ /* 0x000e640008000800 */
[----:B-1----:R-:W-:Y:S01]  /*3b60*/  MOV R3, UR5 ;  /* 0x0000000500037c02 */ /* 0x002fe20008000f00 */
[----:B------:R-:W-:Y:S05]  /*3b70*/  BRA.U !UP0, `(.L_x_76) ;  /* 0xfffffffd08e87547 */ /* 0x000fea000b83ffff */
.L_x_75:
[-C--:B------:R-:W-:Y:S02]  /*3b80*/  SHF.L.U32 R2, R2, R3.reuse, RZ ;  /* 0x0000000302027219 */ /* 0x080fe400000006ff */
[----:B------:R-:W-:Y:S01]  /*3b90*/  SHF.L.U32 R0, R0, R3, RZ ;  /* 0x0000000300007219 */ /* 0x000fe200000006ff */
[----:B------:R-:W-:Y:S02]  /*3ba0*/  IMAD.SHL.U32 R3, R3, 0x20, RZ ;  /* 0x0000002003037824 */ /* 0x000fe400078e00ff */
[----:B------:R1:W-:Y:S04]  /*3bb0*/  ATOMS.OR RZ, [UR4+0x14], R2 ;  /* 0x00001402ffff798c */ /* 0x0003e8000b000004 */
[----:B------:R1:W-:Y:S04]  /*3bc0*/  ATOMS.OR RZ, [UR4+0x18], R0 ;  /* 0x00001800ffff798c */ /* 0x0003e8000b000004 */
[----:B------:R1:W-:Y:S01]  /*3bd0*/  STS [UR37+0x280], R3 ;  /* 0x00028003ff007988 */ /* 0x0003e20008000825 */
[----:B------:R-:W-:Y:S05]  /*3be0*/  BRA `(.L_x_74) ;  /* 0x0000000000107947 */ /* 0x000fea0003800000 */
.L_x_73:
[----:B------:R-:W-:Y:S02]  /*3bf0*/  MOV R0, 0xffffffff ;  /* 0xffffffff00007802 */ /* 0x000fe40000000f00 */
[----:B------:R-:W-:-:S03]  /*3c00*/  MOV R2, 0x3c30 ;  /* 0x00003c3000027802 */ /* 0x000fc60000000f00 */
[----:B------:R1:W-:Y:S04]  /*3c10*/  STS [UR37+0x280], R0 ;  /* 0x00028000ff007988 */ /* 0x0003e80008000825 */
[----:B-1-3-5:R-:W-:Y:S05]  /*3c20*/  CALL.REL.NOINC `($__internal_1_$__cuda_sm10x_tcgen05_guardrail_trap_phase_invalid_during_alloc) ;  /* 0x0000004400647944 */ /* 0x02afea0003c00000 */
.L_x_74:
[----:B------:R-:W-:Y:S05]  /*3c30*/  WARPSYNC.ALL ;  /* 0x0000000000007948 */ /* 0x000fea0003800000 */
[----:B------:R-:W2:Y:S01]  /*3c40*/  S2UR UR6, SR_CgaCtaId ;  /* 0x00000000000679c3 */ /* 0x000ea20000008800 */
[----:B------:R-:W-:Y:S01]  /*3c50*/  UMOV UR4, 0x400 ;  /* 0x0000040000047882 */ /* 0x000fe20000000000 */
[----:B------:R-:W-:-:S06]  /*3c60*/  NOP ;  /* 0x0000000000007918 */ /* 0x000fcc0000000000 */
[----:B------:R-:W-:Y:S06]  /*3c70*/  BAR.ARV 0x6, 0xa0 ;  /* 0x0182800000007b1d */ /* 0x000fec0000002000 */
[----:B------:R-:W4:Y:S01]  /*3c80*/  LDCU UR7, c[0x0][0x38c] ;  /* 0x00007180ff0777ac */ /* 0x000f220008000800 */
[----:B------:R-:W-:Y:S01]  /*3c90*/  IMAD.MOV.U32 R11, RZ, RZ, 0x1 ;  /* 0x00000001ff0b7424 */ /* 0x000fe200078e00ff */
[----:B------:R-:W-:Y:S01]  /*3ca0*/  CS2R R8, SRZ ;  /* 0x0000000000087805 */ /* 0x000fe2000001ff00 */
[----:B------:R-:W-:Y:S01]  /*3cb0*/  IMAD.MOV.U32 R10, RZ, RZ, RZ ;  /* 0x000000ffff0a7224 */ /* 0x000fe200078e00ff */
[----:B------:R-:W-:Y:S01]  /*3cc0*/  UMOV UR17, URZ ;  /* 0x000000ff00117c82 */ /* 0x000fe20008000000 */
[----:B------:R-:W-:Y:S01]  /*3cd0*/  UMOV UR16, URZ ;  /* 0x000000ff00107c82 */ /* 0x000fe20008000000 */
[----:B------:R-:W-:Y:S01]  /*3ce0*/  UMOV UR22, 0x0 ;  /* 0x0000000000167882 */ /* 0x000fe20000000000 */
[----:B------:R-:W-:Y:S01]  /*3cf0*/  UMOV UR23, 0x4110090 ;  /* 0x0411009000177882 */ /* 0x000fe20000000000 */
[----:B------:R-:W-:Y:S01]  /*3d00*/  UMOV UR20, 0x0 ;  /* 0x0000000000147882 */ /* 0x000fe20000000000 */
[----:B------:R-:W-:Y:S01]  /*3d10*/  UMOV UR21, 0x4110090 ;  /* 0x0411009000157882 */ /* 0x000fe20000000000 */
[----:B--2---:R-:W-:Y:S01]  /*3d20*/  ULEA UR6, UR6, UR4, 0x18 ;  /* 0x0000000406067291 */ /* 0x004fe2000f8ec0ff */
[----:B------:R-:W2:Y:S03]  /*3d30*/  LDCU UR4, c[0x0][0x38c] ;  /* 0x00007180ff0477ac */ /* 0x000ea60008000800 */
[----:B------:R-:W-:-:S02]  /*3d40*/  UIADD3 UR11, UPT, UPT, UR6, 0x2600, URZ ;  /* 0x00002600060b7890 */ /* 0x000fc4000fffe0ff */
[----:B----4-:R-:W-:-:S03]  /*3d50*/  UIADD3 UR7, UPT, UPT, UR7, 0x3f, URZ ;  /* 0x0000003f07077890 */ /* 0x010fc6000fffe0ff */
[----:B-1----:R-:W1:Y:S01]  /*3d60*/  LDS R0, [UR6+0x280] ;  /* 0x00028006ff007984 */ /* 0x002e620008000800 */
[----:B------:R-:W-:Y:S02]  /*3d70*/  UIADD3 UR18, UPT, UPT, UR6, 0x1d600, URZ ;  /* 0x0001d60006127890 */ /* 0x000fe4000fffe0ff */
[----:B------:R-:W-:Y:S02]  /*3d80*/  USHF.R.S32.HI UR5, URZ, 0x1f, UR7 ;  /* 0x0000001fff057899 */ /* 0x000fe40008011407 */
[----:B------:R-:W-:Y:S02]  /*3d90*/  USHF.R.U32.HI UR11, URZ, 0x4, UR11 ;  /* 0x00000004ff0b7899 */ /* 0x000fe4000801160b */
[----:B------:R-:W-:Y:S02]  /*3da0*/  ULEA.HI UR5, UR5, UR7, URZ, 0x6 ;  /* 0x0000000705057291 */ /* 0x000fe4000f8f30ff */
[----:B------:R-:W-:Y:S02]  /*3db0*/  USHF.R.U32.HI UR18, URZ, 0x4, UR18 ;  /* 0x00000004ff127899 */ /* 0x000fe40008011612 */
[----:B------:R-:W-:-:S02]  /*3dc0*/  USHF.R.S32.HI UR5, URZ, 0x6, UR5 ;  /* 0x00000006ff057899 */ /* 0x000fc40008011405 */
[----:B------:R-:W-:Y:S02]  /*3dd0*/  ULOP3.LUT UR11, UR11, 0x3fff, URZ, 0xc0, !UPT ;  /* 0x00003fff0b0b7892 */ /* 0x000fe4000f8ec0ff */
[----:B------:R-:W-:Y:S02]  /*3de0*/  UISETP.LT.AND UP0, UPT, UR5, 0x1, UPT ;  /* 0x000000010500788c */ /* 0x000fe4000bf01270 */
[----:B------:R-:W-:Y:S02]  /*3df0*/  ULOP3.LUT UR18, UR18, 0x3fff, URZ, 0xc0, !UPT ;  /* 0x00003fff12127892 */ /* 0x000fe4000f8ec0ff */
[----:B------:R-:W-:Y:S02]  /*3e00*/  USEL UR10, UR5, 0x1, !UP0 ;  /* 0x00000001050a7887 */ /* 0x000fe4000c000000 */
[----:B------:R-:W-:Y:S02]  /*3e10*/  ULOP3.LUT UR11, UR11, 0x10000, URZ, 0xfc, !UPT ;  /* 0x000100000b0b7892 */ /* 0x000fe4000f8efcff */
[----:B------:R-:W-:-:S02]  /*3e20*/  UIADD3 UR10, UPT, UPT, -UR10, URZ, URZ ;  /* 0x000000ff0a0a7290 */ /* 0x000fc4000fffe1ff */
[----:B--2---:R-:W-:Y:S01]  /*3e30*/  UISETP.GE.AND UP3, UPT, UR4, 0x1, UPT ;  /* 0x000000010400788c */ /* 0x004fe2000bf66270 */
[----:B-1----:R-:W-:-:S15]  /*3e40*/  R2UR UR19, R0 ;  /* 0x00000000001372ca */ /* 0x002fde00000e0000 */
.L_x_83:
[----:B------:R-:W-:Y:S02]  /*3e50*/  LEA R0, R10, UR6, 0x3 ;  /* 0x000000060a007c11 */ /* 0x000fe4000f8e18ff */
[----:B------:R-:W-:Y:S02]  /*3e60*/  SHF.L.U32 R5, R9, 0x1f, RZ ;  /* 0x0000001f09057819 */ /* 0x000fe400000006ff */
[----:B------:R-:W-:Y:S01]  /*3e70*/  PLOP3.LUT P0, PT, PT, PT, UP3, 0x80, 0x8 ;  /* 0x000000000008781c */ /* 0x000fe20003f0f038 */
[----:B------:R-:W-:Y:S01]  /*3e80*/  VIADD R3, R0, 0x1e0 ;  /* 0x000001e000037836 */ /* 0x000fe20000000000 */
[----:B-1----:R-:W1:Y:S02]  /*3e90*/  SYNCS.PHASECHK.TRANS64.TRYWAIT P1, [R0+URZ+0x1d0], R5 ;  /* 0x0001d005000075a7 */ /* 0x002e6400080211ff */
[----:B-1--4-:R-:W-:Y:S09]  /*3ea0*/  @!P1 BRA `(.L_x_77) ;  /* 0x0000003c00909947 */ /* 0x012ff20003800000 */
.L_x_180:
[----:B------:R-:W-:Y:S01]  /*3eb0*/  LEA R4, R10, UR6, 0x4 ;  /* 0x000000060a047c11 */ /* 0x000fe2000f8e20ff */
[----:B------:R-:W-:Y:S01]  /*3ec0*/  @UP3 ULEA UR4, UR16, UR6, 0x3 ;  /* 0x0000000610043291 */ /* 0x000fe2000f8e18ff */
[----:B------:R-:W-:Y:S01]  /*3ed0*/  PLOP3.LUT P2, PT, PT, PT, PT, 0x80, 0x8 ;  /* 0x000000000008781c */ /* 0x000fe20003f4f070 */
[----:B------:R-:W-:Y:S01]  /*3ee0*/  ULEA UR8, UR17, UR6, 0x3 ;  /* 0x0000000611087291 */ /* 0x000fe2000f8e18ff */
[----:B------:R-:W-:Y:S02]  /*3ef0*/  PRMT R3, RZ, 0x654, R3 ;  /* 0x00000654ff037816 */ /* 0x000fe40000000003 */
[----:B-1----:R-:W1:Y:S01]  /*3f00*/  LDS.128 R4, [R4+0x260] ;  /* 0x0002600004047984 */ /* 0x002e620000000c00 */
[----:B------:R-:W-:Y:S02]  /*3f10*/  @P0 SHF.L.U32 R2, R8, 0x1f, RZ ;  /* 0x0000001f08020819 */ /* 0x000fe400000006ff */
[----:B------:R-:W-:Y:S01]  /*3f20*/  SHF.L.U32 R0, R11, 0x1f, RZ ;  /* 0x0000001f0b007819 */ /* 0x000fe200000006ff */
[----:B------:R-:W-:Y:S01]  /*3f30*/  @!PT LDS RZ, [RZ] ;  /* 0x00000000fffff984 */ /* 0x000fe20000000800 */
[----:B------:R-:W-:Y:S01]  /*3f40*/  @!PT LDS RZ, [RZ] ;  /* 0x00000000fffff984 */ /* 0x000fe20000000800 */
[----:B------:R-:W-:Y:S01]  /*3f50*/  @!PT LDS RZ, [RZ] ;  /* 0x00000000fffff984 */ /* 0x000fe20000000800 */
[----:B------:R-:W-:Y:S01]  /*3f60*/  @!PT LDS RZ, [RZ] ;  /* 0x00000000fffff984 */ /* 0x000fe20000000800 */
[----:B------:R2:W-:Y:S06]  /*3f70*/  MEMBAR.ALL.CTA ;  /* 0x0000000000007992 */ /* 0x0005ec0000008000 */
[----:B--2---:R-:W2:Y:S02]  /*3f80*/  FENCE.VIEW.ASYNC.S ;  /* 0x00000000000073c6 */ /* 0x004ea40000000000 */
[----:B--2---:R2:W-:Y:S01]  /*3f90*/  SYNCS.ARRIVE.TRANS64.RED.A1T0 RZ, [R3+URZ], RZ ;  /* 0x000000ff03ff79a7 */ /* 0x0045e200081004ff */
[----:B------:R2:W4:Y:S01]  /*3fa0*/  @P0 SYNCS.PHASECHK.TRANS64.TRYWAIT P2, [UR4], R2 ;  /* 0x00000002ff0005a7 */ /* 0x0005220008041104 */
[----:B------:R-:W-:Y:S01]  /*3fb0*/  ULEA.HI UR4, UR17, UR17, URZ, 0x1 ;  /* 0x0000001111047291 */ /* 0x000fe2000f8f08ff */
[----:B-1----:R-:W-:-:S03]  /*3fc0*/  LOP3.LUT P1, RZ, R6, 0x1, RZ, 0xc0, !PT ;  /* 0x0000000106ff7812 */ /* 0x002fc6000782c0ff */
[----:B------:R-:W-:Y:S02]  /*3fd0*/  USHF.L.U32 UR9, UR4, 0x5, URZ ;  /* 0x0000000504097899 */ /* 0x000fe400080006ff */
[----:B------:R-:W-:Y:S02]  /*3fe0*/  ULOP3.LUT UR4, UR4, 0xffe, URZ, 0xc0, !UPT ;  /* 0x00000ffe04047892 */ /* 0x000fe4000f8ec0ff */
[----:B------:R-:W-:Y:S02]  /*3ff0*/  ULOP3.LUT UR9, UR9, 0xffffffc0, URZ, 0xc0, !UPT ;  /* 0xffffffc009097892 */ /* 0x000fe4000f8ec0ff */
[----:B------:R-:W-:Y:S02]  /*4000*/  UIADD3 UR4, UPT, UPT, -UR4, UR17, URZ ;  /* 0x0000001104047290 */ /* 0x000fe4000fffe1ff */
[----:B------:R-:W-:Y:S01]  /*4010*/  UIADD3 UR9, UPT, UPT, UR19, UR9, URZ ;  /* 0x0000000913097290 */ /* 0x000fe2000fffe0ff */
[----:B------:R-:W1:Y:S03]  /*4020*/  SYNCS.PHASECHK.TRANS64.TRYWAIT P0, [UR8+0x210], R0 ;  /* 0x00021000ff0075a7 */ /* 0x000e660008001108 */
[----:B------:R-:W-:Y:S01]  /*4030*/  ULEA UR9, UR4, UR9, 0x14 ;  /* 0x0000000904097291 */ /* 0x000fe2000f8ea0ff */
[----:B-12-4-:R-:W-:Y:S11]  /*4040*/  @!P0 BRA `(.L_x_78) ;  /* 0x0000003c003c8947 */ /* 0x016ff60003800000 */
.L_x_182:
[----:B------:R-:W-:Y:S01]  /*4050*/  IADD3 R10, PT, PT, R10, 0x1, RZ ;  /* 0x000000010a0a7810 */ /* 0x000fe20007ffe0ff */
[----:B------:R-:W-:Y:S06]  /*4060*/  BRA.U !UP3, `(.L_x_79) ;  /* 0x000000010b987547 */ /* 0x000fec000b800000 */
[----:B------:R-:W-:Y:S01]  /*4070*/  UPLOP3.LUT UP4, UPT, UPT, UPT, UPT, 0x40, 0x4 ;  /* 0x000000000004789c */ /* 0x000fe20003f8e870 */
[----:B------:R-:W-:Y:S01]  /*4080*/  UMOV UR15, UR10 ;  /* 0x0000000a000f7c82 */ /* 0x000fe20008000000 */
[----:B------:R-:W-:Y:S01]  /*4090*/  UMOV UR14, UR5 ;  /* 0x00000005000e7c82 */ /* 0x000fe20008000000 */
[----:B------:R-:W-:-:S08]  /*40a0*/  UMOV UR13, UR16 ;  /* 0x00000010000d7c82 */ /* 0x000fd00008000000 */
.L_x_82:
[----:B------:R-:W-:Y:S02]  /*40b0*/  UIADD3 UR15, UPT, UPT, UR15, 0x1, URZ ;  /* 0x000000010f0f7890 */ /* 0x000fe4000fffe0ff */
[----:B--2---:R-:W-:Y:S02]  /*40c0*/  ULEA UR7, UR13, UR6, 0x3 ;  /* 0x000000060d077291 */ /* 0x004fe4000f8e18ff */
[----:B------:R-:W-:Y:S01]  /*40d0*/  UISETP.NE.AND UP0, UPT, UR15, URZ, UPT ;  /* 0x000000ff0f00728c */ /* 0x000fe2000bf05270 */
[----:B----4-:R-:W-:Y:S10]  /*40e0*/  @P2 BRA `(.L_x_80) ;  /* 0x00000000000c2947 */ /* 0x010ff40003800000 */
[----:B-1----:R-:W-:Y:S04]  /*40f0*/  SHF.L.U32 R3, R8, 0x1f, RZ ;  /* 0x0000001f08037819 */ /* 0x002fe800000006ff */
[----:B------:R-:W1:Y:S02]  /*4100*/  SYNCS.PHASECHK.TRANS64.TRYWAIT P0, [UR7], R3 ;  /* 0x00000003ff0075a7 */ /* 0x000e640008001107 */
[----:B-1----:R-:W-:Y:S05]  /*4110*/  @!P0 BRA `(.L_x_81) ;  /* 0x0000003c00208947 */ /* 0x002fea0003800000 */
.L_x_80:
[----:B------:R-:W-:Y:S01]  /*4120*/  UISETP.NE.AND UP1, UPT, UR14, 0x1, UPT ;  /* 0x000000010e00788c */ /* 0x000fe2000bf25270 */
[----:B------:R-:W-:Y:S01]  /*4130*/  PLOP3.LUT P2, PT, PT, PT, PT, 0x80, 0x8 ;  /* 0x000000000008781c */ /* 0x000fe20003f4f070 */
[----:B------:R-:W-:Y:S02]  /*4140*/  UIADD3 UR16, UPT, UPT, UR13, 0x1, URZ ;  /* 0x000000010d107890 */ /* 0x000fe4000fffe0ff */
[----:B------:R-:W-:Y:S02]  /*4150*/  ULEA UR24, UR13, UR18, 0x8 ;  /* 0x000000120d187291 */ /* 0x000fe4000f8e40ff */
[----:B------:R-:W-:Y:S01]  /*4160*/  UISETP.NE.AND UP2, UPT, UR16, 0x1b, UPT ;  /* 0x0000001b1000788c */ /* 0x000fe2000bf45270 */
[----:B------:R-:W-:Y:S01]  /*4170*/  PLOP3.LUT P0, PT, PT, PT, UP1, 0x80, 0x8 ;  /* 0x000000000008781c */ /* 0x000fe20003f0f018 */
[----:B------:R-:W-:Y:S02]  /*4180*/  ULEA UR26, UR13, UR11, 0x8 ;  /* 0x0000000b0d1a7291 */ /* 0x000fe4000f8e40ff */
[----:B------:R-:W-:Y:S02]  /*4190*/  USEL UR12, URZ, 0x1, UP2 ;  /* 0x00000001ff0c7887 */ /* 0x000fe40009000000 */
[----:B------:R-:W-:Y:S02]  /*41a0*/  USEL UR16, UR16, URZ, UP2 ;  /* 0x000000ff10107287 */ /* 0x000fe40009000000 */
[----:B------:R-:W-:Y:S02]  /*41b0*/  UIADD3 UR30, UPT, UPT, UR24, 0x80, URZ ;  /* 0x00000080181e7890 */ /* 0x000fe4000fffe0ff */
[----:B------:R-:W-:Y:S01]  /*41c0*/  @UP1 ULEA UR4, UR16, UR6, 0x3 ;  /* 0x0000000610041291 */ /* 0x000fe2000f8e18ff */
[----:B------:R-:W-:Y:S01]  /*41d0*/  LOP3.LUT R8, R8, UR12, RZ, 0x3c, !PT ;  /* 0x0000000c08087c12 */ /* 0x000fe2000f8e3cff */
[----:B------:R-:W-:Y:S02]  /*41e0*/  UIADD3 UR28, UPT, UPT, UR26, 0x2, URZ ;  /* 0x000000021a1c7890 */ /* 0x000fe4000fffe0ff */
[----:B------:R-:W-:Y:S01]  /*41f0*/  UIADD3 UR7, UPT, UPT, UR7, 0xd8, URZ ;  /* 0x000000d807077890 */ /* 0x000fe2000fffe0ff */
[----:B-1----:R-:W-:Y:S01]  /*4200*/  @P0 SHF.L.U32 R0, R8, 0x1f, RZ ;  /* 0x0000001f08000819 */ /* 0x002fe200000006ff */
[----:B------:R-:W-:Y:S01]  /*4210*/  UMOV UR25, 0x80004020 ;  /* 0x8000402000197882 */ /* 0x000fe20000000000 */
[----:B------:R-:W-:Y:S01]  /*4220*/  UMOV UR27, 0x80004020 ;  /* 0x80004020001b7882 */ /* 0x000fe20000000000 */
[----:B------:R-:W-:Y:S01]  /*4230*/  UMOV UR31, 0x80004020 ;  /* 0x80004020001f7882 */ /* 0x000fe20000000000 */
[----:B------:R2:W4:Y:S01]  /*4240*/  @P0 SYNCS.PHASECHK.TRANS64.TRYWAIT P2, [UR4], R0 ;  /* 0x00000000ff0005a7 */ /* 0x0005220008041104 */
[----:B------:R-:W-:Y:S01]  /*4250*/  UIADD3 UR14, UPT, UPT, UR14, -0x1, URZ ;  /* 0xffffffff0e0e7890 */ /* 0x000fe2000fffe0ff */
[----:B------:R2:W-:Y:S01]  /*4260*/  UTCQMMA gdesc[UR26], gdesc[UR24], tmem[UR9], tmem[UR22], idesc[UR23], UP4 ;  /* 0x00ff16181a0075ea */ /* 0x0005e2000a000309 */
[----:B------:R-:W-:Y:S01]  /*4270*/  UPLOP3.LUT UP4, UPT, UPT, UPT, UPT, 0x80, 0x8 ;  /* 0x000000000008789c */ /* 0x000fe20003f8f070 */
[----:B------:R-:W-:Y:S01]  /*4280*/  UMOV UR29, 0x80004020 ;  /* 0x80004020001d7882 */ /* 0x000fe20000000000 */
[----:B------:R-:W-:Y:S01]  /*4290*/  UMOV UR13, UR16 ;  /* 0x00000010000d7c82 */ /* 0x000fe20008000000 */
[----:B------:R2:W-:Y:S01]  /*42a0*/  UTCQMMA gdesc[UR28], gdesc[UR30], tmem[UR9], tmem[UR20], idesc[UR21], UPT ;  /* 0x00ff141e1c0075ea */ /* 0x0005e2000b800309 */
[----:B------:R2:W-:Y:S01]  /*42b0*/  UTCBAR [UR7], URZ ;  /* 0x000000ff070073e9 */ /* 0x0005e200080000ff */
[----:B------:R-:W-:Y:S06]  /*42c0*/  BRA.U UP0, `(.L_x_82) ;  /* 0xfffffffd00787547 */ /* 0x000fec000b83ffff */
.L_x_79:
[----:B------:R-:W-:Y:S01]  /*42d0*/  UIADD3 UR17, UPT, UPT, UR17, 0x1, URZ ;  /* 0x0000000111117890 */ /* 0x000fe2000fffe0ff */
[C---:B------:R-:W-:Y:S01]  /*42e0*/  ISETP.NE.AND P0, PT, R10.reuse, 0x2, PT ;  /* 0x000000020a00780c */ /* 0x040fe20003f05270 */
[----:B------:R-:W-:Y:S02]  /*42f0*/  UIADD3 UR8, UPT, UPT, UR8, 0x1f0, URZ ;  /* 0x000001f008087890 */ /* 0x000fe4000fffe0ff */
[----:B------:R-:W-:Y:S01]  /*4300*/  UISETP.NE.AND UP0, UPT, UR17, 0x4, UPT ;  /* 0x000000041100788c */ /* 0x000fe2000bf05270 */
[----:B-12---:R-:W-:Y:S02]  /*4310*/  SEL R0, RZ, 0x1, P0 ;  /* 0x00000001ff007807 */ /* 0x006fe40000000000 */
[----:B------:R-:W-:Y:S01]  /*4320*/  SEL R10, R10, RZ, P0 ;  /* 0x000000ff0a0a7207 */ /* 0x000fe20000000000 */
[----:B------:R-:W-:Y:S01]  /*4330*/  USEL UR4, URZ, 0x1, UP0 ;  /* 0x00000001ff047887 */ /* 0x000fe20008000000 */
[----:B------:R-:W-:Y:S01]  /*4340*/  LOP3.LUT R9, R9, R0, RZ, 0x3c, !PT ;  /* 0x0000000009097212 */ /* 0x000fe200078e3cff */
[----:B------:R-:W-:Y:S01]  /*4350*/  USEL UR17, UR17, URZ, UP0 ;  /* 0x000000ff11117287 */ /* 0x000fe20008000000 */
[----:B------:R1:W-:Y:S03]  /*4360*/  UTCBAR [UR8], URZ ;  /* 0x000000ff080073e9 */ /* 0x0003e600080000ff */
[----:B------:R-:W-:Y:S01]  /*4370*/  LOP3.LUT R11, R11, UR4, RZ, 0x3c, !PT ;  /* 0x000000040b0b7c12 */ /* 0x000fe2000f8e3cff */
[----:B------:R-:W-:Y:S07]  /*4380*/  @P1 BRA `(.L_x_83) ;  /* 0xfffffff800b01947 */ /* 0x000fee000383ffff */
[----:B------:R-:W2:Y:S01]  /*4390*/  S2UR UR4, SR_CgaCtaId ;  /* 0x00000000000479c3 */ /* 0x000ea20000008800 */
[----:B------:R-:W-:Y:S01]  /*43a0*/  ELECT P0, URZ, PT ;  /* 0x0000000000ff782f */ /* 0x000fe20003800000 */
[----:B------:R-:W-:Y:S01]  /*43b0*/  IMAD.MOV.U32 R0, RZ, RZ, 0x1 ;  /* 0x00000001ff007424 */ /* 0x000fe200078e00ff */
[----:B------:R-:W-:Y:S01]  /*43c0*/  UIADD3 UR6, UPT, UPT, UR6, 0x210, URZ ;  /* 0x0000021006067890 */ /* 0x000fe2000fffe0ff */
[----:B------:R-:W-:Y:S01]  /*43d0*/  SHF.L.U32 R3, R11, 0x1f, RZ ;  /* 0x0000001f0b037819 */ /* 0x000fe200000006ff */
[----:B------:R-:W-:-:S03]  /*43e0*/  UMOV UR5, 0x40 ;  /* 0x0000004000057882 */ /* 0x000fc60000000000 */
[----:B------:R-:W-:Y:S01]  /*43f0*/  UVIRTCOUNT.DEALLOC.SMPOOL 0x80 ;  /* 0x000000800000784c */ /* 0x000fe20000000000 */
[----:B--2---:R-:W-:Y:S02]  /*4400*/  ULEA UR4, UR4, UR5, 0x18 ;  /* 0x0000000504047291 */ /* 0x004fe4000f8ec0ff */
[----:B------:R-:W-:-:S07]  /*4410*/  ULEA UR5, UR17, UR6, 0x3 ;  /* 0x0000000611057291 */ /* 0x000fce000f8e18ff */
[----:B------:R2:W-:Y:S02]  /*4420*/  @P0 STS.U8 [UR4+0x1c], R0 ;  /* 0x00001c00ff000988 */ /* 0x0005e40008000004 */
[----:B------:R-:W3:Y:S02]  /*4430*/  SYNCS.PHASECHK.TRANS64.TRYWAIT P0, [UR5], R3 ;  /* 0x00000003ff0075a7 */ /* 0x000ee40008001105 */
[----:B--23--:R-:W-:Y:S05]  /*4440*/  @!P0 BRA `(.L_x_84) ;  /* 0x00000038006c8947 */ /* 0x00cfea0003800000 */
.L_x_185:
[----:B------:R-:W-:-:S04]  /*4450*/  UIADD3 UR7, UPT, UPT, UR17, 0x1, URZ ;  /* 0x0000000111077890 */ /* 0x000fc8000fffe0ff */
[----:B------:R-:W-:-:S04]  /*4460*/  UISETP.NE.AND UP0, UPT, UR7, 0x4, UPT ;  /* 0x000000040700788c */ /* 0x000fc8000bf05270 */
[----:B-1----:R-:W-:Y:S02]  /*4470*/  USEL UR8, URZ, 0x1, UP0 ;  /* 0x00000001ff087887 */ /* 0x002fe40008000000 */
[----:B------:R-:W-:-:S04]  /*4480*/  USEL UR7, UR7, URZ, UP0 ;  /* 0x000000ff07077287 */ /* 0x000fc80008000000 */
[----:B------:R-:W-:Y:S01]  /*4490*/  ULEA UR5, UR7, UR6, 0x3 ;  /* 0x0000000607057291 */ /* 0x000fe2000f8e18ff */
[----:B------:R-:W-:-:S04]  /*44a0*/  LOP3.LUT R2, R11, UR8, RZ, 0x3c, !PT ;  /* 0x000000080b027c12 */ /* 0x000fc8000f8e3cff */
[----:B--2---:R-:W-:-:S04]  /*44b0*/  SHF.L.U32 R3, R2, 0x1f, RZ ;  /* 0x0000001f02037819 */ /* 0x004fc800000006ff */
[----:B------:R-:W1:Y:S02]  /*44c0*/  SYNCS.PHASECHK.TRANS64.TRYWAIT P0, [UR5], R3 ;  /* 0x00000003ff0075a7 */ /* 0x000e640008001105 */
[----:B-1----:R-:W-:Y:S05]  /*44d0*/  @!P0 BRA `(.L_x_85) ;  /* 0x0000003800608947 */ /* 0x002fea0003800000 */
.L_x_187:
        /* <DEDUP_REMOVED lines=9> */
.L_x_189:
[----:B------:R-:W-:-:S04]  /*4570*/  UIADD3 UR7, UPT, UPT, UR7, 0x1, URZ ;  /* 0x0000000107077890 */ /* 0x000fc8000fffe0ff */
[----:B------:R-:W-:-:S04]  /*4580*/  UISETP.NE.AND UP0, UPT, UR7, 0x4, UPT ;  /* 0x000000040700788c */ /* 0x000fc8000bf05270 */
[----:B------:R-:W-:Y:S02]  /*4590*/  USEL UR5, URZ, 0x1, UP0 ;  /* 0x00000001ff057887 */ /* 0x000fe40008000000 */
[----:B------:R-:W-:-:S04]  /*45a0*/  USEL UR7, UR7, URZ, UP0 ;  /* 0x000000ff07077287 */ /* 0x000fc80008000000 */
[----:B------:R-:W-:Y:S01]  /*45b0*/  ULEA UR7, UR7, UR6, 0x3 ;  /* 0x0000000607077291 */ /* 0x000fe2000f8e18ff */
[----:B-1----:R-:W-:-:S04]  /*45c0*/  LOP3.LUT R3, R2, UR5, RZ, 0x3c, !PT ;  /* 0x0000000502037c12 */ /* 0x002fc8000f8e3cff */
[----:B------:R-:W-:-:S04]  /*45d0*/  SHF.L.U32 R3, R3, 0x1f, RZ ;  /* 0x0000001f03037819 */ /* 0x000fc800000006ff */
[----:B------:R-:W1:Y:S02]  /*45e0*/  SYNCS.PHASECHK.TRANS64.TRYWAIT P0, [UR7], R3 ;  /* 0x00000003ff0075a7 */ /* 0x000e640008001107 */
[----:B-1----:R-:W-:Y:S05]  /*45f0*/  @!P0 BRA `(.L_x_87) ;  /* 0x0000003800488947 */ /* 0x002fea0003800000 */
.L_x_191:
[----:B------:R-:W-:Y:S01]  /*4600*/  NOP ;  /* 0x0000000000007918 */ /* 0x000fe20000000000 */
[----:B-1----:R-:W1:Y:S01]  /*4610*/  LDS R0, [UR4+0x14] ;  /* 0x00001404ff007984 */ /* 0x002e620008000800 */
[----:B------:R-:W-:Y:S01]  /*4620*/  ULOP3.LUT UR6, UR19, 0xffff, URZ, 0xc0, !UPT ;  /* 0x0000ffff13067892 */ /* 0x000fe2000f8ec0ff */
[----:B------:R-:W-:Y:S01]  /*4630*/  UMOV UR8, 0xffff ;  /* 0x0000ffff00087882 */ /* 0x000fe20000000000 */
[----:B------:R-:W-:Y:S02]  /*4640*/  UMOV UR5, 0x1 ;  /* 0x0000000100057882 */ /* 0x000fe40000000000 */
[----:B------:R-:W-:-:S04]  /*4650*/  USHF.R.U32.HI UR6, URZ, 0x5, UR6 ;  /* 0x00000005ff067899 */ /* 0x000fc80008011606 */
[----:B------:R-:W-:Y:S02]  /*4660*/  USHF.L.U32 UR8, UR8, UR6, URZ ;  /* 0x0000000608087299 */ /* 0x000fe400080006ff */
[----:B------:R-:W-:-:S04]  /*4670*/  USHF.L.U32 UR5, UR5, UR6, URZ ;  /* 0x0000000605057299 */ /* 0x000fc800080006ff */
[----:B-1----:R-:W-:-:S04]  /*4680*/  LOP3.LUT R0, R0, UR8, RZ, 0xc0, !PT ;  /* 0x0000000800007c12 */ /* 0x002fc8000f8ec0ff */
[----:B------:R-:W-:-:S13]  /*4690*/  ISETP.NE.AND P0, PT, R0, UR8, PT ;  /* 0x0000000800007c0c */ /* 0x000fda000bf05270 */
[----:B------:R-:W-:Y:S05]  /*46a0*/  @P0 BRA `(.L_x_88) ;  /* 0x0000000000580947 */ /* 0x000fea0003800000 */
[----:B------:R-:W1:Y:S02]  /*46b0*/  LDS R0, [UR4+0x18] ;  /* 0x00001804ff007984 */ /* 0x000e640008000800 */
[----:B-1----:R-:W-:-:S04]  /*46c0*/  LOP3.LUT R0, R0, UR5, RZ, 0xc0, !PT ;  /* 0x0000000500007c12 */ /* 0x002fc8000f8ec0ff */
[----:B------:R-:W-:-:S13]  /*46d0*/  ISETP.NE.AND P0, PT, R0, UR5, PT ;  /* 0x0000000500007c0c */ /* 0x000fda000bf05270 */
[----:B------:R-:W-:Y:S05]  /*46e0*/  @P0 BRA `(.L_x_89) ;  /* 0x00000000003c0947 */ /* 0x000fea0003800000 */
[----:B------:R-:W1:Y:S01]  /*46f0*/  S2R R2, SR_LANEID ;  /* 0x0000000000027919 */ /* 0x000e620000000000 */
[----:B------:R-:W-:Y:S01]  /*4700*/  ULOP3.LUT UR8, URZ, UR8, URZ, 0x33, !UPT ;  /* 0x00000008ff087292 */ /* 0x000fe2000f8e33ff */
[----:B------:R-:W-:Y:S01]  /*4710*/  LOP3.LUT R4, RZ, UR5, RZ, 0x33, !PT ;  /* 0x00000005ff047c12 */ /* 0x000fe2000f8e33ff */
[----:B------:R-:W-:Y:S02]  /*4720*/  VOTEU.ANY UR7, UPT, PT ;  /* 0x0000000000077886 */ /* 0x000fe400038e0100 */
[----:B------:R-:W-:Y:S01]  /*4730*/  UFLO.U32 UR7, UR7 ;  /* 0x00000007000772bd */ /* 0x000fe200080e0000 */
[----:B------:R-:W2:Y:S01]  /*4740*/  REDUX UR5, R4 ;  /* 0x00000000040573c4 */ /* 0x000ea20000000000 */
[----:B------:R-:W-:-:S06]  /*4750*/  IMAD.U32 R0, RZ, RZ, UR8 ;  /* 0x00000008ff007e24 */ /* 0x000fcc000f8e00ff */
[----:B------:R3:W-:Y:S01]  /*4760*/  UTCATOMSWS.AND URZ, UR8 ;  /* 0x0000000800ff79e3 */ /* 0x0007e20008000000 */
[----:B------:R-:W4:Y:S01]  /*4770*/  REDUX UR6, R0 ;  /* 0x00000000000673c4 */ /* 0x000f220000000000 */
[----:B-1----:R-:W-:Y:S01]  /*4780*/  ISETP.EQ.U32.AND P0, PT, R2, UR7, PT ;  /* 0x0000000702007c0c */ /* 0x002fe2000bf02070 */
[----:B--2---:R-:W-:Y:S01]  /*4790*/  IMAD.U32 R2, RZ, RZ, UR5 ;  /* 0x00000005ff027e24 */ /* 0x004fe2000f8e00ff */
[----:B----4-:R-:W-:-:S11]  /*47a0*/  MOV R3, UR6 ;  /* 0x0000000600037c02 */ /* 0x010fd60008000f00 */
[----:B------:R3:W-:Y:S04]  /*47b0*/  @P0 ATOMS.AND RZ, [UR4+0x14], R3 ;  /* 0x00001403ffff098c */ /* 0x0007e8000a800004 */
[----:B------:R3:W-:Y:S01]  /*47c0*/  @P0 ATOMS.AND RZ, [UR4+0x18], R2 ;  /* 0x00001802ffff098c */ /* 0x0007e2000a800004 */
[----:B------:R-:W-:Y:S05]  /*47d0*/  BRA `(.L_x_90) ;  /* 0x0000000000147947 */ /* 0x000fea0003800000 */
.L_x_89:
[----:B------:R-:W-:Y:S02]  /*47e0*/  MOV R2, 0x4800 ;  /* 0x0000480000027802 */ /* 0x000fe40000000f00 */
[----:B----45:R-:W-:Y:S05]  /*47f0*/  CALL.REL.NOINC `($__internal_0_$__cuda_sm10x_tcgen05_guardrail_trap_col_being_dealloced_not_returned_by_alloc) ;  /* 0x0000003800647944 */ /* 0x030fea0003c00000 */
[----:B------:R-:W-:Y:S05]  /*4800*/  BRA `(.L_x_90) ;  /* 0x0000000000087947 */ /* 0x000fea0003800000 */
.L_x_88:
[----:B------:R-:W-:Y:S02]  /*4810*/  MOV R2, 0x4830 ;  /* 0x0000483000027802 */ /* 0x000fe40000000f00 */
[----:B----45:R-:W-:Y:S05]  /*4820*/  CALL.REL.NOINC `($__internal_2_$__cuda_sm10x_tcgen05_guardrail_trap_unallocated_columns_being_dealloced) ;  /* 0x0000003800707944 */ /* 0x030fea0003c00000 */
.L_x_90:
[----:B------:R-:W-:Y:S01]  /*4830*/  NOP ;  /* 0x0000000000007918 */ /* 0x000fe20000000000 */
[----:B---3--:R-:W-:Y:S05]  /*4840*/  EXIT ;  /* 0x000000000000794d */ /* 0x008fea0003800000 */
.L_x_72:
[----:B------:R-:W-:-:S09]  /*4850*/  UISETP.NE.OR UP2, UPT, UR8, 0x3, !UP2 ;  /* 0x000000030800788c */ /* 0x000fd2000d745670 */
[----:B------:R-:W-:Y:S05]  /*4860*/  BRA.U UP2, `(.L_x_91) ;  /* 0x0000000902c87547 */ /* 0x000fea000b800000 */
[----:B------:R-:W1:Y:S01]  /*4870*/  LDCU.64 UR6, c[0x0][0x888] ;  /* 0x00011100ff0677ac */ /* 0x000e620008000a00 */
[----:B------:R-:W2:Y:S01]  /*4880*/  LDC R0, c[0x0][0xb30] ;  /* 0x0002cc00ff007b82 */ /* 0x000ea20000000800 */
[----:B------:R-:W-:Y:S01]  /*4890*/  IMAD.MOV.U32 R30, RZ, RZ, 0x1 ;  /* 0x00000001ff1e7424 */ /* 0x000fe200078e00ff */
[----:B------:R-:W-:Y:S01]  /*48a0*/  CS2R R28, SRZ ;  /* 0x00000000001c7805 */ /* 0x000fe2000001ff00 */
[----:B------:R-:W4:Y:S01]  /*48b0*/  LDCU.64 UR4, c[0x0][0x890] ;  /* 0x00011200ff0477ac */ /* 0x000f220008000a00 */
[----:B------:R-:W-:Y:S01]  /*48c0*/  IMAD.MOV.U32 R25, RZ, RZ, 0x1000 ;  /* 0x00001000ff197424 */ /* 0x000fe200078e00ff */
[----:B------:R-:W-:-:S03]  /*48d0*/  UMOV UR8, 0x400 ;  /* 0x0000040000087882 */ /* 0x000fc60000000000 */
[----:B------:R-:W3:Y:S01]  /*48e0*/  LDC R19, c[0x0][0x370] ;  /* 0x0000dc00ff137b82 */ /* 0x000ee20000000800 */
[----:B------:R-:W-:-:S07]  /*48f0*/  UPLOP3.LUT UP1, UPT, UPT, UPT, UPT, 0x40, 0x4 ;  /* 0x000000000004789c */ /* 0x000fce0003f2e870 */
[----:B------:R-:W3:Y:S01]  /*4900*/  LDC R2, c[0x0][0xb0c] ;  /* 0x0002c300ff027b82 */ /* 0x000ee20000000800 */
[----:B-1----:R-:W-:Y:S02]  /*4910*/  UISETP.NE.U32.AND UP2, UPT, UR6, URZ, UPT ;  /* 0x000000ff0600728c */ /* 0x002fe4000bf45070 */
[----:B------:R-:W-:Y:S02]  /*4920*/  ULEA UR6, UR37, UR8, 0x18 ;  /* 0x0000000825067291 */ /* 0x000fe4000f8ec0ff */
[----:B------:R-:W-:Y:S02]  /*4930*/  UISETP.NE.AND.EX UP2, UPT, UR7, URZ, UPT, UP2 ;  /* 0x000000ff0700728c */ /* 0x000fe4000bf45320 */
[----:B------:R-:W-:Y:S01]  /*4940*/  UIADD3 UR7, UPT, UPT, UR6, 0x1b0, URZ ;  /* 0x000001b006077890 */ /* 0x000fe2000fffe0ff */
[----:B------:R-:W1:Y:S01]  /*4950*/  LDC R18, c[0x0][0xb20] ;  /* 0x0002c800ff127b82 */ /* 0x000e620000000800 */
[----:B----4-:R-:W-:Y:S01]  /*4960*/  UISETP.NE.U32.AND UP3, UPT, UR4, URZ, UPT ;  /* 0x000000ff0400728c */ /* 0x010fe2000bf65070 */
[----:B--2---:R-:W-:Y:S01]  /*4970*/  ISETP.NE.AND P1, PT, R0, 0x1, PT ;  /* 0x000000010000780c */ /* 0x004fe20003f25270 */
[----:B------:R-:W-:-:S02]  /*4980*/  UPRMT UR37, UR37, 0x654, UR7 ;  /* 0x0000065425257896 */ /* 0x000fc40008000007 */
[----:B------:R-:W-:-:S03]  /*4990*/  UISETP.NE.AND.EX UP3, UPT, UR5, URZ, UPT, UP3 ;  /* 0x000000ff0500728c */ /* 0x000fc6000bf65330 */
[----:B------:R-:W2:Y:S08]  /*49a0*/  LDC.64 R32, c[0x0][0x348] ;  /* 0x0000d200ff207b82 */ /* 0x000eb00000000a00 */
[----:B------:R-:W4:Y:S08]  /*49b0*/  LDC.64 R16, c[0x0][0xb10] ;  /* 0x0002c400ff107b82 */ /* 0x000f300000000a00 */
[----:B------:R-:W1:Y:S08]  /*49c0*/  LDC.64 R6, c[0x0][0xb18] ;  /* 0x0002c600ff067b82 */ /* 0x000e700000000a00 */
[----:B------:R-:W1:Y:S08]  /*49d0*/  LDC.64 R4, c[0x0][0xb28] ;  /* 0x0002ca00ff047b82 */ /* 0x000e700000000a00 */
[----:B---3--:R-:W1:Y:S02]  /*49e0*/  LDC R24, c[0x0][0x374] ;  /* 0x0000dd00ff187b82 */ /* 0x008e640000000800 */
.L_x_99:
[C---:B------:R-:W-:Y:S02]  /*49f0*/  LEA R0, R29.reuse, UR6, 0x3 ;  /* 0x000000061d007c11 */ /* 0x040fe4000f8e18ff */
[----:B------:R-:W-:Y:S02]  /*4a00*/  SHF.L.U32 R3, R28, 0x1f, RZ ;  /* 0x0000001f1c037819 */ /* 0x000fe400000006ff */
[----:B------:R-:W-:Y:S02]  /*4a10*/  LEA R20, R29, UR6, 0x4 ;  /* 0x000000061d147c11 */ /* 0x000fe4000f8e20ff */
[----:B---3--:R-:W3:Y:S02]  /*4a20*/  SYNCS.PHASECHK.TRANS64.TRYWAIT P0, [R0+URZ+0x1d0], R3 ;  /* 0x0001d003000075a7 */ /* 0x008ee400080011ff */
[----:B---3--:R-:W-:Y:S05]  /*4a30*/  @!P0 BRA `(.L_x_92) ;  /* 0x0000003400508947 */ /* 0x008fea0003800000 */
.L_x_192:
[----:B------:R-:W-:Y:S01]  /*4a40*/  ISETP.GE.AND P0, PT, R40, 0x1, PT ;  /* 0x000000012800780c */ /* 0x000fe20003f06270 */
[----:B------:R-:W1:Y:S01]  /*4a50*/  LDS.128 R20, [R20+0x260] ;  /* 0x0002600014147984 */ /* 0x000e620000000c00 */
[----:B------:R-:W-:Y:S01]  /*4a60*/  ISETP.NE.U32.AND P4, PT, RZ, UR4, PT ;  /* 0x00000004ff007c0c */ /* 0x000fe2000bf85070 */
[----:B---3--:R-:W-:Y:S01]  /*4a70*/  VIADD R0, R0, 0x1e0 ;  /* 0x000001e000007836 */ /* 0x008fe20000000000 */
[----:B------:R-:W-:Y:S02]  /*4a80*/  SHF.L.U32 R26, R30, 0x1f, RZ ;  /* 0x0000001f1e1a7819 */ /* 0x000fe400000006ff */
[----:B------:R-:W-:Y:S02]  /*4a90*/  ISETP.NE.AND.EX P4, PT, RZ, UR5, PT, P4 ;  /* 0x00000005ff007c0c */ /* 0x000fe4000bf85340 */
[----:B------:R-:W-:Y:S01]  /*4aa0*/  PRMT R0, RZ, 0x654, R0 ;  /* 0x00000654ff007816 */ /* 0x000fe20000000000 */
[----:B------:R-:W-:Y:S01]  /*4ab0*/  @!PT LDS RZ, [RZ] ;  /* 0x00000000fffff984 */ /* 0x000fe20000000800 */
[----:B------:R-:W-:Y:S01]  /*4ac0*/  @!PT LDS RZ, [RZ] ;  /* 0x00000000fffff984 */ /* 0x000fe20000000800 */
[----:B------:R-:W-:Y:S01]  /*4ad0*/  @!PT LDS RZ, [RZ] ;  /* 0x00000000fffff984 */ /* 0x000fe20000000800 */
[----:B------:R-:W-:Y:S01]  /*4ae0*/  @!PT LDS RZ, [RZ] ;  /* 0x00000000fffff984 */ /* 0x000fe20000000800 */
[----:B------:R3:W-:Y:S06]  /*4af0*/  MEMBAR.ALL.CTA ;  /* 0x0000000000007992 */ /* 0x0007ec0000008000 */
[----:B---3--:R-:W3:Y:S02]  /*4b00*/  FENCE.VIEW.ASYNC.S ;  /* 0x00000000000073c6 */ /* 0x008ee40000000000 */
[----:B---3--:R3:W-:Y:S01]  /*4b10*/  SYNCS.ARRIVE.TRANS64.RED.A1T0 RZ, [R0+URZ], RZ ;  /* 0x000000ff00ff79a7 */ /* 0x0087e200081004ff */
[----:B-1----:R-:W-:Y:S11]  /*4b20*/  LOP3.LUT P3, RZ, R22, 0x1, RZ, 0xc0, !PT ;  /* 0x0000000116ff7812 */ /* 0x002ff6000786c0ff */
[----:B------:R-:W-:Y:S02]  /*4b30*/  @!UPT UIADD3 URZ, UPT, UPT, URZ, URZ, URZ ;  /* 0x000000fffffff290 */ /* 0x000fe4000fffe0ff */
[----:B------:R-:W-:Y:S02]  /*4b40*/  @P3 MOV R13, R20 ;  /* 0x00000014000d3202 */ /* 0x000fe40000000f00 */
[----:B------:R-:W-:Y:S01]  /*4b50*/  @P3 LOP3.LUT R8, R21, 0xffff, RZ, 0xc0, !PT ;  /* 0x0000ffff15083812 */ /* 0x000fe200078ec0ff */
[----:B---3--:R-:W-:Y:S06]  /*4b60*/  @!P0 BRA `(.L_x_93) ;  /* 0x0000000000a48947 */ /* 0x008fec0003800000 */
[----:B------:R-:W-:Y:S01]  /*4b70*/  IMAD.HI.U32 R31, R24, R7, RZ ;  /* 0x00000007181f7227 */ /* 0x000fe200078e00ff */
[----:B------:R-:W-:Y:S02]  /*4b80*/  ISETP.NE.AND P0, PT, R6, 0x1, PT ;  /* 0x000000010600780c */ /* 0x000fe40003f05270 */
[----:B------:R-:W-:Y:S01]  /*4b90*/  ISETP.NE.AND P2, PT, R40, 0x1, PT ;  /* 0x000000012800780c */ /* 0x000fe20003f45270 */
[----:B----4-:R-:W-:Y:S01]  /*4ba0*/  IMAD.HI.U32 R34, R19, R16, RZ ;  /* 0x0000001013227227 */ /* 0x010fe200078e00ff */
[----:B------:R-:W-:Y:S02]  /*4bb0*/  SHF.R.U32.HI R31, RZ, R18, R31 ;  /* 0x00000012ff1f7219 */ /* 0x000fe4000001161f */
[----:B------:R-:W-:Y:S01]  /*4bc0*/  ISETP.NE.AND P5, PT, R2, 0x1, PT ;  /* 0x000000010200780c */ /* 0x000fe20003fa5270 */
[----:B------:R-:W-:Y:S01]  /*4bd0*/  IMAD.HI.U32 R36, R13, R16, RZ ;  /* 0x000000100d247227 */ /* 0x000fe200078e00ff */
[----:B------:R-:W-:Y:S02]  /*4be0*/  SHF.R.U32.HI R34, RZ, R17, R34 ;  /* 0x00000011ff227219 */ /* 0x000fe40000011622 */
[----:B------:R-:W-:Y:S01]  /*4bf0*/  SEL R3, R24, R31, !P0 ;  /* 0x0000001f18037207 */ /* 0x000fe20004000000 */
[C---:B------:R-:W-:Y:S01]  /*4c00*/  IMAD.HI.U32 R31, R8.reuse, R7, RZ ;  /* 0x00000007081f7227 */ /* 0x040fe200078e00ff */
[----:B------:R-:W-:Y:S02]  /*4c10*/  SEL R11, R19, R34, !P5 ;  /* 0x00000022130b7207 */ /* 0x000fe40006800000 */
[----:B------:R-:W-:Y:S01]  /*4c20*/  SHF.R.U32.HI R36, RZ, R17, R36 ;  /* 0x00000011ff247219 */ /* 0x000fe20000011624 */
[----:B------:R-:W-:Y:S01]  /*4c30*/  IMAD.HI.U32 R38, R3, R4, RZ ;  /* 0x0000000403267227 */ /* 0x000fe200078e00ff */
[----:B------:R-:W-:Y:S03]  /*4c40*/  SHF.R.U32.HI R31, RZ, R18, R31 ;  /* 0x00000012ff1f7219 */ /* 0x000fe6000001161f */
[----:B------:R-:W-:Y:S01]  /*4c50*/  IMAD.HI.U32 R34, R11, R4, RZ ;  /* 0x000000040b227227 */ /* 0x000fe200078e00ff */
[----:B------:R-:W-:Y:S02]  /*4c60*/  @P2 SHF.R.U32.HI R3, RZ, R5, R38 ;  /* 0x00000005ff032219 */ /* 0x000fe40000011626 */
[----:B------:R-:W-:Y:S02]  /*4c70*/  SEL R9, R8, R31, !P0 ;  /* 0x0000001f08097207 */ /* 0x000fe40004000000 */
[----:B------:R-:W-:Y:S01]  /*4c80*/  @P2 SHF.R.U32.HI R11, RZ, R5, R34 ;  /* 0x00000005ff0b2219 */ /* 0x000fe20000011622 */
[C---:B------:R-:W-:Y:S01]  /*4c90*/  IMAD R10, R40.reuse, R3, RZ ;  /* 0x00000003280a7224 */ /* 0x040fe200078e02ff */
[----:B------:R-:W-:Y:S01]  /*4ca0*/  SEL R3, R13, R36, !P5 ;  /* 0x000000240d037207 */ /* 0x000fe20006800000 */
[C---:B------:R-:W-:Y:S03]  /*4cb0*/  IMAD.HI.U32 R14, R9.reuse, R4, RZ ;  /* 0x00000004090e7227 */ /* 0x040fe600078e00ff */
[----:B------:R-:W-:Y:S01]  /*4cc0*/  ISETP.GE.AND P0, PT, R9, R10, PT ;  /* 0x0000000a0900720c */ /* 0x000fe20003f06270 */
[C---:B------:R-:W-:Y:S01]  /*4cd0*/  IMAD R12, R40.reuse, R11, RZ ;  /* 0x0000000b280c7224 */ /* 0x040fe200078e02ff */
[-C--:B------:R-:W-:Y:S04]  /*4ce0*/  SHF.R.U32.HI R14, RZ, R5.reuse, R14 ;  /* 0x00000005ff0e7219 */ /* 0x080fe8000001160e */
[----:B------:R-:W-:Y:S02]  /*4cf0*/  ISETP.GE.OR P0, PT, R3, R12, P0 ;  /* 0x0000000c0300720c */ /* 0x000fe40000706670 */
[----:B------:R-:W-:Y:S05]  /*4d00*/  SEL R15, R9, R14, !P2 ;  /* 0x0000000e090f7207 */ /* 0x000fea0005000000 */
[----:B------:R-:W-:Y:S04]  /*4d10*/  IMAD.MOV R14, RZ, RZ, -R15 ;  /* 0x000000ffff0e7224 */ /* 0x000fe800078e0a0f */
[----:B------:R-:W-:Y:S02]  /*4d20*/  IMAD R14, R40, R14, R9 ;  /* 0x0000000e280e7224 */ /* 0x000fe400078e0209 */
[C---:B------:R-:W-:Y:S05]  /*4d30*/  @!P0 IMAD.HI.U32 R10, R3.reuse, R4, RZ ;  /* 0x00000004030a8227 */ /* 0x040fea00078e00ff */
[----:B------:R-:W-:Y:S04]  /*4d40*/  @!P0 SHF.R.U32.HI R10, RZ, R5, R10 ;  /* 0x00000005ff0a8219 */ /* 0x000fe8000001160a */
[----:B------:R-:W-:Y:S01]  /*4d50*/  @!P0 SEL R0, R3, R10, !P2 ;  /* 0x0000000a03008207 */ /* 0x000fe20005000000 */
[----:B------:R-:W-:Y:S03]  /*4d60*/  IMAD.MOV R10, RZ, RZ, -R3 ;  /* 0x000000ffff0a7224 */ /* 0x000fe600078e0a03 */
[----:B------:R-:W-:Y:S01]  /*4d70*/  @!P0 IADD3 R15, PT, PT, R15, -R0, RZ ;  /* 0x800000000f0f8210 */ /* 0x000fe20007ffe0ff */
[----:B------:R-:W-:Y:S01]  /*4d80*/  @!P0 IMAD R0, R11, R14, R0 ;  /* 0x0000000e0b008224 */ /* 0x000fe200078e0200 */
[----:B------:R-:W-:Y:S01]  /*4d90*/  IADD3 R11, PT, PT, -R9, RZ, RZ ;  /* 0x000000ff090b7210 */ /* 0x000fe20007ffe1ff */
[----:B------:R-:W-:Y:S02]  /*4da0*/  IMAD R13, R2, R10, R13 ;  /* 0x0000000a020d7224 */ /* 0x000fe400078e020d */
[----:B------:R-:W-:Y:S02]  /*4db0*/  @!P0 IMAD R9, R15, R40, R3 ;  /* 0x000000280f098224 */ /* 0x000fe400078e0203 */
[----:B------:R-:W-:Y:S02]  /*4dc0*/  @!P0 IMAD.MOV.U32 R3, RZ, RZ, R0 ;  /* 0x000000ffff038224 */ /* 0x000fe400078e0000 */
[----:B------:R-:W-:Y:S02]  /*4dd0*/  IMAD R8, R6, R11, R8 ;  /* 0x0000000b06087224 */ /* 0x000fe400078e0208 */
[----:B------:R-:W-:Y:S02]  /*4de0*/  IMAD R13, R3, R2, R13 ;  /* 0x00000002030d7224 */ /* 0x000fe400078e020d */
[----:B------:R-:W-:Y:S02]  /*4df0*/  IMAD R8, R9, R6, R8 ;  /* 0x0000000609087224 */ /* 0x000fe400078e0208 */
.L_x_93:
[----:B------:R-:W-:Y:S05]  /*4e00*/  BRA.U UP1, `(.L_x_94) ;  /* 0x0000000101107547 */ /* 0x000fea000b800000 */
[----:B------:R-:W-:Y:S04]  /*4e10*/  MOV R0, UR13 ;  /* 0x0000000d00007c02 */ /* 0x000fe80008000f00 */
[----:B------:R-:W-:Y:S04]  /*4e20*/  SHF.L.U32 R3, R0, 0x1f, RZ ;  /* 0x0000001f00037819 */ /* 0x000fe800000006ff */
[----:B------:R-:W1:Y:S02]  /*4e30*/  SYNCS.PHASECHK.TRANS64.TRYWAIT P0, [UR6+0x1c8], R3 ;  /* 0x0001c803ff0075a7 */ /* 0x000e640008001106 */
[----:B-1----:R-:W-:Y:S05]  /*4e40*/  @!P0 BRA `(.L_x_95) ;  /* 0x0000003000608947 */ /* 0x002fea0003800000 */
.L_x_94:
[----:B------:R-:W-:Y:S05]  /*4e50*/  BRA.U !UP3, `(.L_x_96) ;  /* 0x000000010b347547 */ /* 0x000fea000b800000 */
[----:B------:R-:W-:Y:S01]  /*4e60*/  UPLOP3.LUT UP0, UPT, UPT, UPT, UP2, 0x80, 0x8 ;  /* 0x000000000008789c */ /* 0x000fe20003f0f020 */
[----:B-1----:R-:W-:Y:S02]  /*4e70*/  HFMA2 R0, -RZ, RZ, 0, 5.9604644775390625e-08 ;  /* 0x00000001ff007431 */ /* 0x002fe400000001ff */
[----:B------:R-:W-:Y:S03]  /*4e80*/  IMAD.MOV.U32 R96, RZ, RZ, 0x1 ;  /* 0x00000001ff607424 */ /* 0x000fe600078e00ff */
[----:B------:R-:W-:Y:S05]  /*4e90*/  PLOP3.LUT P0, PT, PT, PT, UP0, 0x80, 0x8 ;  /* 0x000000000008781c */ /* 0x000fea0003f0f008 */
[----:B------:R-:W1:Y:S01]  /*4ea0*/  @UP0 LDCU.64 UR8, c[0x0][0x888] ;  /* 0x00011100ff0807ac */ /* 0x000e620008000a00 */
[----:B------:R-:W-:Y:S07]  /*4eb0*/  @UP0 UIMAD UR7, UR36, UR4, URZ ;  /* 0x00000004240702a4 */ /* 0x000fee000f8e02ff */
[----:B------:R-:W-:Y:S01]  /*4ec0*/  @!P0 PRMT R96, R0, 0x7610, R96 ;  /* 0x0000761000608816 */ /* 0x000fe20000000060 */
[----:B-1----:R-:W-:Y:S03]  /*4ed0*/  @UP0 UIMAD.WIDE UR8, UR7, 0x4, UR8 ;  /* 0x00000004070808a5 */ /* 0x002fe6000f8e0208 */
[----:B------:R-:W1:Y:S03]  /*4ee0*/  @!UP0 LDCU UR7, c[0x0][0x880] ;  /* 0x00011000ff0787ac */ /* 0x000e660008000800 */
[----:B------:R-:W-:Y:S01]  /*4ef0*/  IMAD.U32 R10, RZ, RZ, UR8 ;  /* 0x00000008ff0a7e24 */ /* 0x000fe2000f8e00ff */
[----:B------:R-:W-:Y:S05]  /*4f00*/  MOV R11, UR9 ;  /* 0x00000009000b7c02 */ /* 0x000fea0008000f00 */
[----:B-----5:R3:W5:Y:S02]  /*4f10*/  @P0 LDG.E R49, desc[UR40][R10.64] ;  /* 0x000000280a310981 */ /* 0x020764000c1e1900 */
[----:B-1-3--:R-:W-:Y:S07]  /*4f20*/  @!P0 IMAD.U32 R49, RZ, RZ, UR7 ;  /* 0x00000007ff318e24 */ /* 0x00afee000f8e00ff */
.L_x_96:
[----:B-----5:R-:W-:Y:S01]  /*4f30*/  @!P4 FSETP.EQ.AND P5, PT, R49, RZ, PT ;  /* 0x000000ff3100c20b */ /* 0x020fe20003fa2000 */
[----:B------:R-:W-:Y:S01]  /*4f40*/  @!UPT UIADD3 URZ, UPT, UPT, URZ, URZ, URZ ;  /* 0x000000fffffff290 */ /* 0x000fe2000fffe0ff */
[----:B------:R-:W-:Y:S11]  /*4f50*/  @!P4 BRA `(.L_x_97) ;  /* 0x000000000014c947 */ /* 0x000ff60003800000 */
[----:B------:R-:W-:Y:S02]  /*4f60*/  LOP3.LUT P0, RZ, R96, 0xff, RZ, 0xc0, !PT ;  /* 0x000000ff60ff7812 */ /* 0x000fe4000780c0ff */
[----:B------:R-:W-:Y:S04]  /*4f70*/  PLOP3.LUT P5, PT, PT, PT, UP0, 0x80, 0x8 ;  /* 0x000000000008781c */ /* 0x000fe80003faf008 */
[----:B------:R-:W-:Y:S07]  /*4f80*/  PLOP3.LUT P5, PT, P5, PT, PT, 0x8, 0x80 ;  /* 0x000000000080781c */ /* 0x000fee0002fae170 */
[----:B------:R-:W-:Y:S11]  /*4f90*/  @P0 FSETP.EQ.AND P5, PT, R49, RZ, PT ;  /* 0x000000ff3100020b */ /* 0x000ff60003fa2000 */
[----:B------:R-:W-:Y:S02]  /*4fa0*/  @!UPT UIADD3 URZ, UPT, UPT, URZ, URZ, URZ ;  /* 0x000000fffffff290 */ /* 0x000fe4000fffe0ff */
.L_x_97:
[----:B------:R-:W3:Y:S01]  /*4fb0*/  SYNCS.PHASECHK.TRANS64.TRYWAIT P4, [UR6+0x1b8], R26 ;  /* 0x0001b81aff0075a7 */ /* 0x000ee20008081106 */
[----:B------:R-:W-:Y:S01]  /*4fc0*/  @P3 SHF.R.U32.HI R27, RZ, 0x10, R21 ;  /* 0x00000010ff1b3819 */ /* 0x000fe20000011615 */
[----:B------:R-:W-:Y:S01]  /*4fd0*/  VIADD R29, R29, 0x1 ;  /* 0x000000011d1d7836 */ /* 0x000fe20000000000 */
[----:B------:R-:W5:Y:S08]  /*4fe0*/  LDC.64 R14, c[0x0][0xb10] ;  /* 0x0002c400ff0e7b82 */ /* 0x000f700000000a00 */
[----:B------:R-:W2:Y:S08]  /*4ff0*/  LDC.64 R10, c[0x0][0xb18] ;  /* 0x0002c600ff0a7b82 */ /* 0x000eb00000000a00 */
[----:B-1----:R-:W1:Y:S08]  /*5000*/  @!P1 LDC R0, c[0x0][0xb20] ;  /* 0x0002c800ff009b82 */ /* 0x002e700000000800 */
[----:B------:R-:W4:Y:S01]  /*5010*/  @!P1 LDC R3, c[0x0][0xb0c] ;  /* 0x0002c300ff039b82 */ /* 0x000f220000000800 */
[----:B-----5:R-:W-:Y:S05]  /*5020*/  @!P1 IMAD.HI.U32 R14, R13, R14, RZ ;  /* 0x0000000e0d0e9227 */ /* 0x020fea00078e00ff */
[----:B------:R-:W-:Y:S01]  /*5030*/  @!P1 SHF.R.U32.HI R14, RZ, R15, R14 ;  /* 0x0000000fff0e9219 */ /* 0x000fe2000001160e */
[----:B--2---:R-:W-:Y:S01]  /*5040*/  @!P1 IMAD.HI.U32 R11, R8, R11, RZ ;  /* 0x0000000b080b9227 */ /* 0x004fe200078e00ff */
[----:B------:R-:W-:Y:S04]  /*5050*/  @!P1 ISETP.NE.AND P0, PT, R10, 0x1, PT ;  /* 0x000000010a00980c */ /* 0x000fe80003f05270 */
[----:B-1----:R-:W-:Y:S02]  /*5060*/  @!P1 SHF.R.U32.HI R9, RZ, R0, R11 ;  /* 0x00000000ff099219 */ /* 0x002fe4000001160b */
[----:B----4-:R-:W-:Y:S02]  /*5070*/  @!P1 ISETP.NE.AND P2, PT, R3, 0x1, PT ;  /* 0x000000010300980c */ /* 0x010fe40003f45270 */
[----:B------:R-:W-:Y:S02]  /*5080*/  @!P1 SEL R9, R8, R9, !P0 ;  /* 0x0000000908099207 */ /* 0x000fe40004000000 */
[----:B------:R-:W-:Y:S02]  /*5090*/  ELECT P0, URZ, PT ;  /* 0x0000000000ff782f */ /* 0x000fe40003800000 */
[----:B------:R-:W-:Y:S05]  /*50a0*/  @!P1 SEL R14, R13, R14, !P2 ;  /* 0x0000000e0d0e9207 */ /* 0x000fea0005000000 */
[----:B------:R-:W-:Y:S02]  /*50b0*/  @!P1 IMAD.IADD R0, R9, 0x1, -R14 ;  /* 0x0000000109009824 */ /* 0x000fe400078e0a0e */
[----:B------:R-:W-:Y:S02]  /*50c0*/  @!P1 IMAD.IADD R9, R14, 0x1, -R9 ;  /* 0x000000010e099824 */ /* 0x000fe400078e0a09 */
[----:B------:R-:W-:Y:S02]  /*50d0*/  @!P1 IMAD R13, R0, R3, R13 ;  /* 0x00000003000d9224 */ /* 0x000fe400078e020d */
[----:B------:R-:W-:Y:S01]  /*50e0*/  @!P1 IMAD R8, R9, R10, R8 ;  /* 0x0000000a09089224 */ /* 0x000fe200078e0208 */
[----:B---3--:R-:W-:Y:S06]  /*50f0*/  @!P4 BRA `(.L_x_98) ;  /* 0x0000002c00ccc947 */ /* 0x008fec0003800000 */
.L_x_195:
[----:B------:R-:W-:Y:S01]  /*5100*/  PLOP3.LUT P5, PT, P5, P0, PT, 0xf2, 0x2f ;  /* 0x00000000002f781c */ /* 0x000fe20002fa1e72 */
[----:B------:R-:W-:Y:S01]  /*5110*/  UMOV UR14, 0x0 ;  /* 0x00000000000e7882 */ /* 0x000fe20000000000 */
[----:B------:R-:W-:Y:S01]  /*5120*/  LOP3.LUT R30, R30, 0x1, RZ, 0x3c, !PT ;  /* 0x000000011e1e7812 */ /* 0x000fe200078e3cff */
[----:B------:R-:W-:Y:S01]  /*5130*/  UMOV UR15, 0x10000000 ;  /* 0x10000000000f7882 */ /* 0x000fe20000000000 */
[----:B------:R-:W-:Y:S01]  /*5140*/  UMOV UR12, UR36 ;  /* 0x00000024000c7c82 */ /* 0x000fe20008000000 */
[----:B------:R-:W-:Y:S08]  /*5150*/  @P3 R2UR UR36, R27 ;  /* 0x000000001b2432ca */ /* 0x000ff000000e0000 */
[----:B-1----:R-:W-:Y:S01]  /*5160*/  @!P5 IADD3 R3, P0, PT, R32, 0x580, RZ ;  /* 0x000005802003d810 */ /* 0x002fe20007f1e0ff */
[----:B------:R-:W-:Y:S01]  /*5170*/  @!P5 IMAD.SHL.U32 R91, R91, 0x40, RZ ;  /* 0x000000405b5bd824 */ /* 0x000fe200078e00ff */
[----:B------:R-:W-:Y:S01]  /*5180*/  VOTEU.ALL UP1, P5 ;  /* 0x0000000000ff7886 */ /* 0x000fe20002820000 */
[----:B------:R-:W-:Y:S01]  /*5190*/  @!P5 IMAD.SHL.U32 R97, R97, 0x40, RZ ;  /* 0x000000406161d824 */ /* 0x000fe200078e00ff */
[----:B------:R-:W-:Y:S01]  /*51a0*/  @!P5 R2UR UR8, R3 ;  /* 0x000000000308d2ca */ /* 0x000fe200000e0000 */
[----:B------:R-:W-:Y:S01]  /*51b0*/  @!P5 IMAD.X R0, RZ, RZ, R33, P0 ;  /* 0x000000ffff00d224 */ /* 0x000fe200000e0621 */
[----:B------:R-:W-:Y:S01]  /*51c0*/  @!P5 R2UR UR10, R91 ;  /* 0x000000005b0ad2ca */ /* 0x000fe200000e0000 */
[----:B------:R-:W-:Y:S01]  /*51d0*/  @!UP1 UIADD3 UR9, UPT, UPT, UR6, 0x1b0, URZ ;  /* 0x000001b006099890 */ /* 0x000fe2000fffe0ff */
[----:B------:R-:W-:Y:S01]  /*51e0*/  @!P5 R2UR UR11, R97 ;  /* 0x00000000610bd2ca */ /* 0x000fe200000e0000 */
[----:B------:R-:W-:Y:S01]  /*51f0*/  IMAD.IADD R91, R8, 0x1, R79 ;  /* 0x00000001085b7824 */ /* 0x000fe200078e024f */
[----:B------:R-:W-:Y:S01]  /*5200*/  @!P5 R2UR UR7, R0 ;  /* 0x000000000007d2ca */ /* 0x000fe200000e0000 */
[----:B------:R-:W-:Y:S01]  /*5210*/  IMAD.IADD R97, R13, 0x1, R90 ;  /* 0x000000010d617824 */ /* 0x000fe200078e025a */
[C---:B------:R-:W-:Y:S04]  /*5220*/  ISETP.NE.AND P0, PT, R29.reuse, 0x2, PT ;  /* 0x000000021d00780c */ /* 0x040fe80003f05270 */
[----:B------:R-:W-:Y:S01]  /*5230*/  SEL R3, RZ, 0x1, P0 ;  /* 0x00000001ff037807 */ /* 0x000fe20000000000 */
[----:B------:R-:W-:Y:S01]  /*5240*/  IMAD.U32 R10, RZ, RZ, UR8 ;  /* 0x00000008ff0a7e24 */ /* 0x000fe2000f8e00ff */
[----:B------:R-:W-:Y:S01]  /*5250*/  @!UP1 UIADD3 UR8, UPT, UPT, UR6, 0x400, URZ ;  /* 0x0000040006089890 */ /* 0x000fe2000fffe0ff */
[----:B------:R-:W-:Y:S01]  /*5260*/  SEL R29, R29, RZ, P0 ;  /* 0x000000ff1d1d7207 */ /* 0x000fe20000000000 */
[----:B------:R-:W-:Y:S01]  /*5270*/  VOTEU.ALL UP1, P5 ;  /* 0x0000000000ff7886 */ /* 0x000fe20002820000 */
[----:B------:R-:W-:Y:S02]  /*5280*/  LOP3.LUT R28, R28, R3, RZ, 0x3c, !PT ;  /* 0x000000031c1c7212 */ /* 0x000fe400078e3cff */
[----:B------:R-:W-:Y:S01]  /*5290*/  IMAD.U32 R11, RZ, RZ, UR7 ;  /* 0x00000007ff0b7e24 */ /* 0x000fe2000f8e00ff */
[----:B------:R-:W-:Y:S04]  /*52a0*/  @!P5 R2UR UR16, R10 ;  /* 0x000000000a10d2ca */ /* 0x000fe800000e0000 */
[----:B------:R-:W-:Y:S11]  /*52b0*/  @!P5 R2UR UR17, R11 ;  /* 0x000000000b11d2ca */ /* 0x000ff600000e0000 */
[----:B------:R-:W-:Y:S02]  /*52c0*/  @!UPT UIADD3 URZ, UPT, UPT, URZ, URZ, URZ ;  /* 0x000000fffffff290 */ /* 0x000fe4000fffe0ff */
[----:B------:R3:W-:Y:S01]  /*52d0*/  @!UP1 UTMALDG.3D [UR8], [UR16], desc[UR14] ;  /* 0x00000e08100095b4 */ /* 0x0007e20008011000 */
[----:B------:R3:W-:Y:S01]  /*52e0*/  @!P5 SYNCS.ARRIVE.TRANS64.RED.A0TR RZ, [UR6+0x1b0], R25 ;  /* 0x0001b019ffffd9a7 */ /* 0x0007e20008300406 */
[----:B------:R-:W-:Y:S01]  /*52f0*/  UPLOP3.LUT UP1, UPT, UPT, UPT, UPT, 0x80, 0x8 ;  /* 0x000000000008789c */ /* 0x000fe20003f2f070 */
[----:B------:R-:W-:Y:S01]  /*5300*/  SYNCS.ARRIVE.TRANS64.RED.A1T0 RZ, [UR37], RZ ;  /* 0x000000ffffff79a7 */ /* 0x000fe20008100425 */
[----:B------:R-:W-:Y:S09]  /*5310*/  @P3 BRA `(.L_x_99) ;  /* 0xfffffff400b43947 */ /* 0x000ff2000383ffff */
[----:B------:R-:W-:Y:S07]  /*5320*/  MOV R0, UR6 ;  /* 0x0000000600007c02 */ /* 0x000fee0008000f00 */
.L_x_100:
[----:B-1----:R-:W-:-:S04]  /*5330*/  SHF.L.U32 R3, R30, 0x1f, RZ ;  /* 0x0000001f1e037819 */ /* 0x002fc800000006ff */
[----:B------:R1:W2:Y:S03]  /*5340*/  SYNCS.PHASECHK.TRANS64.TRYWAIT P0, [R0+URZ+0x1b8], R3 ;  /* 0x0001b803000075a7 */ /* 0x0002a600080011ff */
[----:B--2---:R-:W-:Y:S05]  /*5350*/  @!P0 NANOSLEEP.SYNCS 0x989680 ;  /* 0x009896800000895d */ /* 0x004fea0003900000 */
[----:B------:R-:W2:Y:S02]  /*5360*/  @!P0 SYNCS.PHASECHK.TRANS64 P0, [R0+URZ+0x1b8], R3 ;  /* 0x0001b803000085a7 */ /* 0x000ea400080010ff */
[----:B--23--:R-:W-:Y:S05]  /*5370*/  @P0 EXIT ;  /* 0x000000000000094d */ /* 0x00cfea0003800000 */
[----:B------:R-:W-:Y:S05]  /*5380*/  BRA `(.L_x_100) ;  /* 0xfffffffc00e87947 */ /* 0x000fea000383ffff */
.L_x_91:
[----:B------:R-:W-:-:S06]  /*5390*/  UISETP.GE.AND UP1, UPT, UR8, 0x4, UPT ;  /* 0x000000040800788c */ /* 0x000fcc000bf26270 */
[----:B------:R-:W-:-:S13]  /*53a0*/  PLOP3.LUT P0, PT, PT, PT, UP1, 0x80, 0x8 ;  /* 0x000000000008781c */ /* 0x000fda0003f0f018 */
[----:B------:R-:W-:Y:S05]  /*53b0*/  @!P0 EXIT ;  /* 0x000000000000894d */ /* 0x000fea0003800000 */
[----:B------:R-:W-:Y:S01]  /*53c0*/  BAR.SYNC.DEFER_BLOCKING 0x6, 0xa0 ;  /* 0x0182800000007b1d */ /* 0x000fe20000010000 */
[C---:B------:R-:W-:Y:S02]  /*53d0*/  IMAD.SHL.U32 R5, R101.reuse, 0x40, RZ ;  /* 0x0000004065057824 */ /* 0x040fe400078e00ff */
[----:B------:R-:W-:Y:S02]  /*53e0*/  HFMA2 R111, -RZ, RZ, 0, 0 ;  /* 0x00000000ff6f7431 */ /* 0x000fe400000001ff */
[C---:B------:R-:W-:Y:S01]  /*53f0*/  IMAD.SHL.U32 R0, R101.reuse, 0x20, RZ ;  /* 0x0000002065007824 */ /* 0x040fe200078e00ff */
[----:B------:R-:W-:Y:S01]  /*5400*/  CS2R R106, SRZ ;  /* 0x00000000006a7805 */ /* 0x000fe2000001ff00 */
[----:B------:R-:W-:Y:S01]  /*5410*/  IMAD.SHL.U32 R2, R101, 0x2, RZ ;  /* 0x0000000265027824 */ /* 0x000fe200078e00ff */
[----:B------:R-:W-:Y:S01]  /*5420*/  UMOV UR43, 0x400 ;  /* 0x00000400002b7882 */ /* 0x000fe20000000000 */
[----:B------:R-:W1:Y:S01]  /*5430*/  LDC R99, c[0x0][0x370] ;  /* 0x0000dc00ff637b82 */ /* 0x000e620000000800 */
[----:B------:R-:W-:Y:S01]  /*5440*/  ULEA UR43, UR37, UR43, 0x18 ;  /* 0x0000002b252b7291 */ /* 0x000fe2000f8ec0ff */
[----:B------:R-:W-:Y:S01]  /*5450*/  LOP3.LUT R7, R5, 0x180, RZ, 0xc0, !PT ;  /* 0x0000018005077812 */ /* 0x000fe200078ec0ff */
[C---:B------:R-:W-:Y:S01]  /*5460*/  IMAD.SHL.U32 R103, R101.reuse, 0x8, RZ ;  /* 0x0000000865677824 */ /* 0x040fe200078e00ff */
[----:B------:R-:W-:Y:S01]  /*5470*/  LOP3.LUT R0, R0, 0xc00, RZ, 0xc0, !PT ;  /* 0x00000c0000007812 */ /* 0x000fe200078ec0ff */
[----:B------:R-:W-:Y:S01]  /*5480*/  IMAD.U32 R46, R101, 0x10000, RZ ;  /* 0x00010000652e7824 */ /* 0x000fe200078e00ff */
[----:B------:R-:W-:Y:S01]  /*5490*/  LOP3.LUT R2, R7, 0x20, R2, 0xf8, !PT ;  /* 0x0000002007027812 */ /* 0x000fe200078ef802 */
[----:B------:R-:W-:Y:S01]  /*54a0*/  UIADD3 UR4, UPT, UPT, UR43, 0x1400, URZ ;  /* 0x000014002b047890 */ /* 0x000fe2000fffe0ff */
[----:B------:R-:W2:Y:S01]  /*54b0*/  LDC R42, c[0x0][0xb0c] ;  /* 0x0002c300ff2a7b82 */ /* 0x000ea20000000800 */
[----:B------:R-:W-:Y:S01]  /*54c0*/  LOP3.LUT R0, R0, 0x40, R5, 0xf8, !PT ;  /* 0x0000004000007812 */ /* 0x000fe200078ef805 */
[----:B------:R-:W-:Y:S01]  /*54d0*/  IMAD.MOV.U32 R44, RZ, RZ, RZ ;  /* 0x000000ffff2c7224 */ /* 0x000fe200078e00ff */
[----:B------:R-:W-:Y:S01]  /*54e0*/  LOP3.LUT R103, R2, 0x30, R103, 0x78, !PT ;  /* 0x0000003002677812 */ /* 0x000fe200078e7867 */
[----:B------:R-:W-:Y:S01]  /*54f0*/  IMAD.MOV.U32 R108, RZ, RZ, RZ ;  /* 0x000000ffff6c7224 */ /* 0x000fe200078e00ff */
[----:B------:R-:W-:Y:S01]  /*5500*/  LOP3.LUT R0, R0, 0x200, R5, 0xf8, !PT ;  /* 0x0000020000007812 */ /* 0x000fe200078ef805 */
[----:B------:R-:W-:Y:S01]  /*5510*/  IMAD.SHL.U32 R5, R101, 0x10, RZ ;  /* 0x0000001065057824 */ /* 0x000fe200078e00ff */
[----:B------:R-:W-:Y:S01]  /*5520*/  LOP3.LUT R46, R46, 0x600000, RZ, 0xc0, !PT ;  /* 0x006000002e2e7812 */ /* 0x000fe200078ec0ff */
[----:B------:R-:W4:Y:S01]  /*5530*/  LDC R98, c[0x0][0xb20] ;  /* 0x0002c800ff627b82 */ /* 0x000f220000000800 */
[----:B------:R-:W3:Y:S01]  /*5540*/  LDS R3, [UR43+0x280] ;  /* 0x0002802bff037984 */ /* 0x000ee20008000800 */
[----:B------:R-:W-:Y:S01]  /*5550*/  LOP3.LUT R103, R0, R103, RZ, 0xfc, !PT ;  /* 0x0000006700677212 */ /* 0x000fe200078efcff */
[----:B------:R-:W-:Y:S01]  /*5560*/  IMAD.U32 R109, RZ, RZ, UR4 ;  /* 0x00000004ff6d7e24 */ /* 0x000fe2000f8e00ff */
[----:B------:R-:W-:Y:S01]  /*5570*/  LOP3.LUT R5, R5, 0x20, RZ, 0xc0, !PT ;  /* 0x0000002005057812 */ /* 0x000fe200078ec0ff */
[----:B------:R-:W1:Y:S01]  /*5580*/  LDCU.64 UR46, c[0x0][0x348] ;  /* 0x00006900ff2e77ac */ /* 0x000e620008000a00 */
[----:B------:R-:W-:-:S02]  /*5590*/  IADD3 R102, PT, PT, R103, UR43, RZ ;  /* 0x0000002b67667c10 */ /* 0x000fc4000fffe0ff */
[----:B------:R-:W1:Y:S01]  /*55a0*/  LDC R41, c[0x0][0xb30] ;  /* 0x0002cc00ff297b82 */ /* 0x000e620000000800 */
[----:B------:R-:W1:Y:S01]  /*55b0*/  LDCU.64 UR38, c[0x0][0x888] ;  /* 0x00011100ff2677ac */ /* 0x000e620008000a00 */
[----:B------:R-:W-:Y:S01]  /*55c0*/  IADD3 R102, PT, PT, -R5, 0x400, R102 ;  /* 0x0000040005667810 */ /* 0x000fe20007ffe166 */
[----:B------:R-:W-:-:S05]  /*55d0*/  UIADD3 UR42, UPT, UPT, UR43, 0x400, URZ ;  /* 0x000004002b2a7890 */ /* 0x000fca000fffe0ff */
[----:B------:R-:W1:Y:S08]  /*55e0*/  LDC.64 R88, c[0x0][0xb10] ;  /* 0x0002c400ff587b82 */ /* 0x000e700000000a00 */
[----:B------:R-:W1:Y:S08]  /*55f0*/  LDC.64 R38, c[0x0][0xb18] ;  /* 0x0002c600ff267b82 */ /* 0x000e700000000a00 */
[----:B------:R-:W1:Y:S08]  /*5600*/  LDC.64 R84, c[0x0][0x888] ;  /* 0x00022200ff547b82 */ /* 0x000e700000000a00 */
[----:B------:R-:W1:Y:S01]  /*5610*/  LDC.64 R36, c[0x0][0xb28] ;  /* 0x0002ca00ff247b82 */ /* 0x000e620000000a00 */
[----:B---3--:R-:W-:-:S07]  /*5620*/  IMAD.IADD R46, R3, 0x1, R46 ;  /* 0x00000001032e7824 */ /* 0x008fce00078e022e */
[----:B------:R-:W3:Y:S08]  /*5630*/  LDC.64 R86, c[0x0][0x890] ;  /* 0x00022400ff567b82 */ /* 0x000ef00000000a00 */
[----:B------:R-:W1:Y:S08]  /*5640*/  LDC.64 R82, c[0x0][0x8b0] ;  /* 0x00022c00ff527b82 */ /* 0x000e700000000a00 */
[----:B------:R-:W1:Y:S08]  /*5650*/  LDC.64 R80, c[0x0][0x8a8] ;  /* 0x00022a00ff507b82 */ /* 0x000e700000000a00 */
[----:B--2-4-:R-:W1:Y:S02]  /*5660*/  LDC R100, c[0x0][0x374] ;  /* 0x0000dd00ff647b82 */ /* 0x014e640000000800 */
.L_x_118:
[----:B------:R-:W-:Y:S02]  /*5670*/  LEA R0, R111, UR43, 0x3 ;  /* 0x0000002b6f007c11 */ /* 0x000fe4000f8e18ff */
[----:B------:R-:W-:Y:S02]  /*5680*/  SHF.L.U32 R3, R107, 0x1f, RZ ;  /* 0x0000001f6b037819 */ /* 0x000fe400000006ff */
[----:B------:R-:W-:Y:S02]  /*5690*/  LEA R16, R111, UR43, 0x4 ;  /* 0x0000002b6f107c11 */ /* 0x000fe4000f8e20ff */
[----:B--2---:R-:W2:Y:S02]  /*56a0*/  SYNCS.PHASECHK.TRANS64.TRYWAIT P0, [R0+URZ+0x1d0], R3 ;  /* 0x0001d003000075a7 */ /* 0x004ea400080011ff */
[----:B-12---:R-:W-:Y:S05]  /*56b0*/  @!P0 BRA `(.L_x_101) ;  /* 0x0000002800748947 */ /* 0x006fea0003800000 */
.L_x_196:
[----:B------:R-:W4:Y:S01]  /*56c0*/  LDC.64 R12, c[0x0][0xb10] ;  /* 0x0002c400ff0c7b82 */ /* 0x000f220000000a00 */
[----:B------:R-:W3:Y:S01]  /*56d0*/  LDS.128 R16, [R16+0x260] ;  /* 0x0002600010107984 */ /* 0x000ee20000000c00 */
[----:B-1----:R-:W-:Y:S01]  /*56e0*/  ISETP.NE.AND P1, PT, R41, 0x1, PT ;  /* 0x000000012900780c */ /* 0x002fe20003f25270 */
[----:B--2---:R-:W-:Y:S01]  /*56f0*/  VIADD R0, R0, 0x1e0 ;  /* 0x000001e000007836 */ /* 0x004fe20000000000 */
[----:B------:R-:W-:Y:S04]  /*5700*/  ISETP.GE.AND P0, PT, R40, 0x1, PT ;  /* 0x000000012800780c */ /* 0x000fe80003f06270 */
[----:B------:R-:W1:Y:S01]  /*5710*/  LDC.64 R10, c[0x0][0xb18] ;  /* 0x0002c600ff0a7b82 */ /* 0x000e620000000a00 */
[----:B------:R-:W-:Y:S01]  /*5720*/  PRMT R0, RZ, 0x654, R0 ;  /* 0x00000654ff007816 */ /* 0x000fe20000000000 */
[----:B------:R-:W-:Y:S01]  /*5730*/  @!PT LDS RZ, [RZ] ;  /* 0x00000000fffff984 */ /* 0x000fe20000000800 */
[----:B------:R-:W-:Y:S01]  /*5740*/  @!PT LDS RZ, [RZ] ;  /* 0x00000000fffff984 */ /* 0x000fe20000000800 */
[----:B------:R-:W-:Y:S01]  /*5750*/  @!PT LDS RZ, [RZ] ;  /* 0x00000000fffff984 */ /* 0x000fe20000000800 */
[----:B------:R-:W-:Y:S01]  /*5760*/  @!PT LDS RZ, [RZ] ;  /* 0x00000000fffff984 */ /* 0x000fe20000000800 */
[----:B------:R2:W-:Y:S06]  /*5770*/  MEMBAR.ALL.CTA ;  /* 0x0000000000007992 */ /* 0x0005ec0000008000 */
[----:B--2---:R-:W2:Y:S01]  /*5780*/  FENCE.VIEW.ASYNC.S ;  /* 0x00000000000073c6 */ /* 0x004ea20000000000 */
[----:B------:R-:W1:Y:S08]  /*5790*/  @!P1 LDC R14, c[0x0][0xb20] ;  /* 0x0002c800ff0e9b82 */ /* 0x000e700000000800 */
[----:B------:R-:W1:Y:S01]  /*57a0*/  @!P1 LDC R9, c[0x0][0xb0c] ;  /* 0x0002c300ff099b82 */ /* 0x000e620000000800 */
[----:B--2---:R2:W-:Y:S01]  /*57b0*/  SYNCS.ARRIVE.TRANS64.RED.A1T0 RZ, [R0+URZ], RZ ;  /* 0x000000ff00ff79a7 */ /* 0x0045e200081004ff */
[----:B---3--:R-:W-:Y:S04]  /*57c0*/  LOP3.LUT P4, RZ, R18, 0x1, RZ, 0xc0, !PT ;  /* 0x0000000112ff7812 */ /* 0x008fe8000788c0ff */
[----:B------:R-:W-:Y:S09]  /*57d0*/  P2R R110, PR, RZ, 0x10 ;  /* 0x00000010ff6e7803 */ /* 0x000ff20000000000 */
[----:B------:R-:W-:Y:S02]  /*57e0*/  @P4 MOV R45, R16 ;  /* 0x00000010002d4202 */ /* 0x000fe40000000f00 */
[----:B------:R-:W-:Y:S01]  /*57f0*/  @P4 LOP3.LUT R43, R17, 0xffff, RZ, 0xc0, !PT ;  /* 0x0000ffff112b4812 */ /* 0x000fe200078ec0ff */
[----:B--2-4-:R-:W-:Y:S06]  /*5800*/  @!P0 BRA `(.L_x_102) ;  /* 0x0000000000a48947 */ /* 0x014fec0003800000 */
[----:B------:R-:W-:Y:S01]  /*5810*/  IMAD.HI.U32 R21, R100, R39, RZ ;  /* 0x0000002764157227 */ /* 0x000fe200078e00ff */
[----:B------:R-:W-:Y:S02]  /*5820*/  ISETP.NE.AND P0, PT, R38, 0x1, PT ;  /* 0x000000012600780c */ /* 0x000fe40003f05270 */
[----:B------:R-:W-:Y:S01]  /*5830*/  ISETP.NE.AND P2, PT, R40, 0x1, PT ;  /* 0x000000012800780c */ /* 0x000fe20003f45270 */
[----:B------:R-:W-:Y:S01]  /*5840*/  IMAD.HI.U32 R20, R99, R88, RZ ;  /* 0x0000005863147227 */ /* 0x000fe200078e00ff */
[----:B------:R-:W-:Y:S02]  /*5850*/  SHF.R.U32.HI R21, RZ, R98, R21 ;  /* 0x00000062ff157219 */ /* 0x000fe40000011615 */
[----:B------:R-:W-:Y:S01]  /*5860*/  ISETP.NE.AND P3, PT, R42, 0x1, PT ;  /* 0x000000012a00780c */ /* 0x000fe20003f65270 */
[----:B------:R-:W-:Y:S01]  /*5870*/  IMAD.HI.U32 R24, R45, R88, RZ ;  /* 0x000000582d187227 */ /* 0x000fe200078e00ff */
[----:B------:R-:W-:Y:S02]  /*5880*/  SHF.R.U32.HI R20, RZ, R89, R20 ;  /* 0x00000059ff147219 */ /* 0x000fe40000011614 */
[----:B------:R-:W-:Y:S01]  /*5890*/  SEL R3, R100, R21, !P0 ;  /* 0x0000001564037207 */ /* 0x000fe20004000000 */
[----:B------:R-:W-:Y:S01]  /*58a0*/  IMAD.HI.U32 R21, R43, R39, RZ ;  /* 0x000000272b157227 */ /* 0x000fe200078e00ff */
[----:B------:R-:W-:Y:S02]  /*58b0*/  SEL R7, R99, R20, !P3 ;  /* 0x0000001463077207 */ /* 0x000fe40005800000 */
[----:B------:R-:W-:Y:S01]  /*58c0*/  SHF.R.U32.HI R24, RZ, R89, R24 ;  /* 0x00000059ff187219 */ /* 0x000fe20000011618 */
[-C--:B------:R-:W-:Y:S04]  /*58d0*/  IMAD.HI.U32 R20, R3, R36.reuse, RZ ;  /* 0x0000002403147227 */ /* 0x080fe800078e00ff */
[----:B------:R-:W-:Y:S01]  /*58e0*/  IMAD.HI.U32 R22, R7, R36, RZ ;  /* 0x0000002407167227 */ /* 0x000fe200078e00ff */
[-C--:B------:R-:W-:Y:S02]  /*58f0*/  @P2 SHF.R.U32.HI R3, RZ, R37.reuse, R20 ;  /* 0x00000025ff032219 */ /* 0x080fe40000011614 */
[----:B------:R-:W-:Y:S02]  /*5900*/  SHF.R.U32.HI R20, RZ, R98, R21 ;  /* 0x00000062ff147219 */ /* 0x000fe40000011615 */
[----:B------:R-:W-:Y:S01]  /*5910*/  @P2 SHF.R.U32.HI R7, RZ, R37, R22 ;  /* 0x00000025ff072219 */ /* 0x000fe20000011616 */
[C---:B------:R-:W-:Y:S01]  /*5920*/  IMAD R2, R40.reuse, R3, RZ ;  /* 0x0000000328027224 */ /* 0x040fe200078e02ff */
[----:B------:R-:W-:Y:S02]  /*5930*/  SEL R5, R43, R20, !P0 ;  /* 0x000000142b057207 */ /* 0x000fe40004000000 */
[----:B------:R-:W-:Y:S01]  /*5940*/  SEL R3, R45, R24, !P3 ;  /* 0x000000182d037207 */ /* 0x000fe20005800000 */
[----:B------:R-:W-:Y:S01]  /*5950*/  IMAD R4, R40, R7, RZ ;  /* 0x0000000728047224 */ /* 0x000fe200078e02ff */
[C---:B------:R-:W-:Y:S01]  /*5960*/  ISETP.GE.AND P0, PT, R5.reuse, R2, PT ;  /* 0x000000020500720c */ /* 0x040fe20003f06270 */
[----:B------:R-:W-:Y:S03]  /*5970*/  IMAD.HI.U32 R6, R5, R36, RZ ;  /* 0x0000002405067227 */ /* 0x000fe600078e00ff */
[----:B------:R-:W-:Y:S01]  /*5980*/  ISETP.GE.OR P0, PT, R3, R4, P0 ;  /* 0x000000040300720c */ /* 0x000fe20000706670 */
[----:B------:R-:W-:Y:S01]  /*5990*/  IMAD.MOV R4, RZ, RZ, -R3 ;  /* 0x000000ffff047224 */ /* 0x000fe200078e0a03 */
[-C--:B------:R-:W-:Y:S03]  /*59a0*/  SHF.R.U32.HI R6, RZ, R37.reuse, R6 ;  /* 0x00000025ff067219 */ /* 0x080fe60000011606 */
[----:B------:R-:W-:Y:S01]  /*59b0*/  IMAD R45, R42, R4, R45 ;  /* 0x000000042a2d7224 */ /* 0x000fe200078e022d */
[----:B------:R-:W-:Y:S05]  /*59c0*/  SEL R15, R5, R6, !P2 ;  /* 0x00000006050f7207 */ /* 0x000fea0005000000 */
[----:B------:R-:W-:Y:S02]  /*59d0*/  IMAD.MOV R6, RZ, RZ, -R15 ;  /* 0x000000ffff067224 */ /* 0x000fe400078e0a0f */
[C---:B------:R-:W-:Y:S04]  /*59e0*/  @!P0 IMAD.HI.U32 R2, R3.reuse, R36, RZ ;  /* 0x0000002403028227 */ /* 0x040fe800078e00ff */
[----:B------:R-:W-:Y:S01]  /*59f0*/  IMAD R6, R40, R6, R5 ;  /* 0x0000000628067224 */ /* 0x000fe200078e0205 */
[----:B------:R-:W-:Y:S04]  /*5a00*/  @!P0 SHF.R.U32.HI R2, RZ, R37, R2 ;  /* 0x00000025ff028219 */ /* 0x000fe80000011602 */
[----:B------:R-:W-:Y:S02]  /*5a10*/  @!P0 SEL R0, R3, R2, !P2 ;  /* 0x0000000203008207 */ /* 0x000fe40005000000 */
[----:B------:R-:W-:Y:S02]  /*5a20*/  IADD3 R2, PT, PT, -R5, RZ, RZ ;  /* 0x000000ff05027210 */ /* 0x000fe40007ffe1ff */
[----:B------:R-:W-:Y:S01]  /*5a30*/  @!P0 IADD3 R8, PT, PT, R15, -R0, RZ ;  /* 0x800000000f088210 */ /* 0x000fe20007ffe0ff */
[----:B------:R-:W-:Y:S02]  /*5a40*/  @!P0 IMAD R0, R7, R6, R0 ;  /* 0x0000000607008224 */ /* 0x000fe400078e0200 */
[----:B------:R-:W-:Y:S02]  /*5a50*/  IMAD R43, R38, R2, R43 ;  /* 0x00000002262b7224 */ /* 0x000fe400078e022b */
[----:B------:R-:W-:Y:S02]  /*5a60*/  @!P0 IMAD R5, R8, R40, R3 ;  /* 0x0000002808058224 */ /* 0x000fe400078e0203 */
[----:B------:R-:W-:Y:S04]  /*5a70*/  @!P0 IMAD.MOV.U32 R3, RZ, RZ, R0 ;  /* 0x000000ffff038224 */ /* 0x000fe800078e0000 */
[----:B------:R-:W-:Y:S02]  /*5a80*/  IMAD R45, R3, R42, R45 ;  /* 0x0000002a032d7224 */ /* 0x000fe400078e022d */
[----:B------:R-:W-:Y:S07]  /*5a90*/  IMAD R43, R5, R38, R43 ;  /* 0x00000026052b7224 */ /* 0x000fee00078e022b */
.L_x_102:
[----:B------:R-:W-:Y:S01]  /*5aa0*/  @!P1 IMAD.HI.U32 R0, R45, R12, RZ ;  /* 0x0000000c2d009227 */ /* 0x000fe200078e00ff */
[----:B-1----:R-:W-:Y:S01]  /*5ab0*/  @!P1 ISETP.NE.AND P0, PT, R10, 0x1, PT ;  /* 0x000000010a00980c */ /* 0x002fe20003f05270 */
[----:B------:R-:W-:Y:S01]  /*5ac0*/  ULOP3.LUT UP0, URZ, UR42, 0x1b0, URZ, 0xc0, !UPT ;  /* 0x000001b02aff7892 */ /* 0x000fe2000f80c0ff */
[----:B------:R-:W-:Y:S01]  /*5ad0*/  @!P1 ISETP.NE.AND P2, PT, R9, 0x1, PT ;  /* 0x000000010900980c */ /* 0x000fe20003f45270 */
[----:B------:R-:W-:Y:S01]  /*5ae0*/  @!P1 IMAD.HI.U32 R3, R43, R11, RZ ;  /* 0x0000000b2b039227 */ /* 0x000fe200078e00ff */
[----:B------:R-:W-:Y:S02]  /*5af0*/  @!P1 SHF.R.U32.HI R0, RZ, R13, R0 ;  /* 0x0000000dff009219 */ /* 0x000fe40000011600 */
[----:B------:R-:W-:Y:S01]  /*5b00*/  @P4 SHF.R.U32.HI R105, RZ, 0x10, R17 ;  /* 0x00000010ff694819 */ /* 0x000fe20000011611 */
[----:B------:R-:W-:Y:S01]  /*5b10*/  VIADD R111, R111, 0x1 ;  /* 0x000000016f6f7836 */ /* 0x000fe20000000000 */
[----:B------:R-:W-:Y:S02]  /*5b20*/  @!P1 SHF.R.U32.HI R2, RZ, R14, R3 ;  /* 0x0000000eff029219 */ /* 0x000fe40000011603 */
[----:B------:R-:W-:Y:S02]  /*5b30*/  @!P1 SEL R3, R45, R0, !P2 ;  /* 0x000000002d039207 */ /* 0x000fe40005000000 */
[----:B------:R-:W-:Y:S05]  /*5b40*/  @!P1 SEL R2, R43, R2, !P0 ;  /* 0x000000022b029207 */ /* 0x000fea0004000000 */
[----:B------:R-:W-:Y:S02]  /*5b50*/  @!P1 IMAD.IADD R0, R2, 0x1, -R3 ;  /* 0x0000000102009824 */ /* 0x000fe400078e0a03 */
[----:B------:R-:W-:Y:S02]  /*5b60*/  @!P1 IMAD.IADD R2, R3, 0x1, -R2 ;  /* 0x0000000103029824 */ /* 0x000fe400078e0a02 */
[----:B------:R-:W-:Y:S02]  /*5b70*/  @!P1 IMAD R45, R0, R9, R45 ;  /* 0x00000009002d9224 */ /* 0x000fe400078e022d */
[----:B------:R-:W-:Y:S01]  /*5b80*/  @!P1 IMAD R43, R2, R10, R43 ;  /* 0x0000000a022b9224 */ /* 0x000fe200078e022b */
[----:B------:R-:W-:Y:S06]  /*5b90*/  BRA.U !UP0, `(.L_x_103) ;  /* 0x0000000108407547 */ /* 0x000fec000b800000 */
[----:B------:R-:W1:Y:S01]  /*5ba0*/  LDCU.64 UR8, c[0x4][0x80] ;  /* 0x01001000ff0877ac */ /* 0x000e620008000a00 */
[----:B------:R-:W-:Y:S01]  /*5bb0*/  MOV R3, 0x0 ;  /* 0x0000000000037802 */ /* 0x000fe20000000f00 */
[----:B------:R-:W-:Y:S02]  /*5bc0*/  HFMA2 R12, -RZ, RZ, 0, 5.9604644775390625e-08 ;  /* 0x00000001ff0c7431 */ /* 0x000fe400000001ff */
[----:B------:R-:W-:Y:S02]  /*5bd0*/  IMAD.MOV.U32 R8, RZ, RZ, 0x70 ;  /* 0x00000070ff087424 */ /* 0x000fe400078e00ff */
[----:B------:R-:W-:Y:S01]  /*5be0*/  IMAD.MOV.U32 R13, RZ, RZ, RZ ;  /* 0x000000ffff0d7224 */ /* 0x000fe200078e00ff */
[----:B------:R-:W2:Y:S01]  /*5bf0*/  LDCU.64 UR6, c[0x4][0x88] ;  /* 0x01001100ff0677ac */ /* 0x000ea20008000a00 */
[----:B------:R-:W3:Y:S01]  /*5c00*/  LDC.64 R2, c[0x4][R3] ;  /* 0x0100000003027b82 */ /* 0x000ee20000000a00 */
[----:B------:R-:W4:Y:S01]  /*5c10*/  LDCU.64 UR4, c[0x4][0x8] ;  /* 0x01000100ff0477ac */ /* 0x000f220008000a00 */
[----:B-1----:R-:W-:Y:S01]  /*5c20*/  MOV R5, UR9 ;  /* 0x0000000900057c02 */ /* 0x002fe20008000f00 */
[----:B------:R-:W-:Y:S01]  /*5c30*/  IMAD.U32 R4, RZ, RZ, UR8 ;  /* 0x00000008ff047e24 */ /* 0x000fe2000f8e00ff */
[----:B--2---:R-:W-:Y:S01]  /*5c40*/  MOV R7, UR7 ;  /* 0x0000000700077c02 */ /* 0x004fe20008000f00 */
[----:B------:R-:W-:Y:S01]  /*5c50*/  IMAD.U32 R6, RZ, RZ, UR6 ;  /* 0x00000006ff067e24 */ /* 0x000fe2000f8e00ff */
[----:B----4-:R-:W-:Y:S01]  /*5c60*/  MOV R11, UR5 ;  /* 0x00000005000b7c02 */ /* 0x010fe20008000f00 */
[----:B------:R-:W-:Y:S02]  /*5c70*/  IMAD.U32 R10, RZ, RZ, UR4 ;  /* 0x00000004ff0a7e24 */ /* 0x000fe4000f8e00ff */
[----:B------:R-:W-:Y:S07]  /*5c80*/  LEPC R20, `(.L_x_103) ;  /* 0x000000001014794e */ /* 0x000fee0000000000 */
[----:B---3-5:R-:W-:Y:S05]  /*5c90*/  CALL.ABS.NOINC R2 ;  /* 0x0000000002007343 */ /* 0x028fea0003c00000 */
.L_x_103:
[----:B------:R-:W-:Y:S01]  /*5ca0*/  LOP3.LUT P0, RZ, R109, 0x1b0, RZ, 0xc0, !PT ;  /* 0x000001b06dff7812 */ /* 0x000fe2000780c0ff */
[----:B------:R-:W-:Y:S11]  /*5cb0*/  BSSY.RECONVERGENT B6, `(.L_x_104) ;  /* 0x0000013000067945 */ /* 0x000ff60003800200 */
[----:B------:R-:W-:Y:S01]  /*5cc0*/  @!UPT UIADD3 URZ, UPT, UPT, URZ, URZ, URZ ;  /* 0x000000fffffff290 */ /* 0x000fe2000fffe0ff */
[----:B------:R-:W-:Y:S05]  /*5cd0*/  @!P0 BRA `(.L_x_105) ;  /* 0x0000000000408947 */ /* 0x000fea0003800000 */
        /* <DEDUP_REMOVED lines=16> */
.L_x_105:
[----:B------:R-:W-:Y:S05]  /*5de0*/  BSYNC.RECONVERGENT B6 ;  /* 0x0000000000067941 */ /* 0x000fea0003800200 */
.L_x_104:
[----:B------:R-:W-:Y:S01]  /*5df0*/  ISETP.NE.U32.AND P3, PT, R86, RZ, PT ;  /* 0x000000ff5600720c */ /* 0x000fe20003f65070 */
[----:B------:R-:W-:Y:S01]  /*5e00*/  UISETP.NE.AND UP1, UPT, UR44, URZ, UPT ;  /* 0x000000ff2c00728c */ /* 0x000fe2000bf25270 */
[----:B------:R-:W-:Y:S02]  /*5e10*/  ISETP.NE.U32.AND P4, PT, R82, RZ, PT ;  /* 0x000000ff5200720c */ /* 0x000fe40003f85070 */
[----:B------:R-:W-:Y:S02]  /*5e20*/  ISETP.NE.AND.EX P3, PT, R87, RZ, PT, P3 ;  /* 0x000000ff5700720c */ /* 0x000fe40003f65330 */
[----:B------:R-:W-:Y:S02]  /*5e30*/  PLOP3.LUT P1, PT, PT, PT, PT, 0x8, 0x80 ;  /* 0x000000000080781c */ /* 0x000fe40003f2e170 */
[----:B------:R-:W-:Y:S02]  /*5e40*/  PLOP3.LUT P0, PT, PT, PT, UP1, 0x80, 0x8 ;  /* 0x000000000008781c */ /* 0x000fe40003f0f018 */
[----:B------:R-:W-:Y:S02]  /*5e50*/  ISETP.NE.AND.EX P4, PT, R83, RZ, PT, P4 ;  /* 0x000000ff5300720c */ /* 0x000fe40003f85340 */
[----:B------:R-:W1:Y:S09]  /*5e60*/  @UP1 LDCU.64 UR4, c[0x0][0x888] ;  /* 0x00011100ff0417ac */ /* 0x000e720008000a00 */
[----:B------:R-:W-:Y:S01]  /*5e70*/  @P0 PLOP3.LUT P1, PT, P3, PT, PT, 0x80, 0x8 ;  /* 0x000000000008081c */ /* 0x000fe20001f2f070 */
[----:B-1----:R-:W-:Y:S04]  /*5e80*/  @UP1 UISETP.NE.U32.AND UP0, UPT, UR4, URZ, UPT ;  /* 0x000000ff0400128c */ /* 0x002fe8000bf05070 */
[----:B------:R-:W-:Y:S04]  /*5e90*/  @UP1 UISETP.NE.AND.EX UP0, UPT, UR5, URZ, UPT, UP0 ;  /* 0x000000ff0500128c */ /* 0x000fe8000bf05300 */
[----:B------:R-:W-:Y:S01]  /*5ea0*/  @UP1 USEL UR4, URZ, 0xffffffff, UP0 ;  /* 0xffffffffff041887 */ /* 0x000fe20008000000 */
[----:B------:R-:W-:Y:S11]  /*5eb0*/  @!P3 BRA `(.L_x_106) ;  /* 0x00000000002cb947 */ /* 0x000ff60003800000 */
[----:B------:R-:W-:Y:S01]  /*5ec0*/  ISETP.NE.U32.AND P2, PT, R84, RZ, PT ;  /* 0x000000ff5400720c */ /* 0x000fe20003f45070 */
[----:B------:R-:W-:Y:S03]  /*5ed0*/  IMAD.MOV.U32 R96, RZ, RZ, 0x1 ;  /* 0x00000001ff607424 */ /* 0x000fe600078e00ff */
[----:B------:R-:W-:Y:S11]  /*5ee0*/  ISETP.NE.AND.EX P2, PT, R85, RZ, PT, P2 ;  /* 0x000000ff5500720c */ /* 0x000ff60003f45320 */
[----:B------:R-:W-:Y:S02]  /*5ef0*/  @!UPT UIADD3 URZ, UPT, UPT, URZ, URZ, URZ ;  /* 0x000000fffffff290 */ /* 0x000fe4000fffe0ff */
[----:B------:R-:W1:Y:S01]  /*5f00*/  @P2 LDC.64 R2, c[0x0][0x888] ;  /* 0x00022200ff022b82 */ /* 0x000e620000000a00 */
[----:B------:R-:W-:Y:S04]  /*5f10*/  @P2 IMAD R0, R86, UR36, RZ ;  /* 0x0000002456002c24 */ /* 0x000fe8000f8e02ff */
[----:B-1----:R-:W-:Y:S04]  /*5f20*/  @P2 IMAD.WIDE R2, R0, 0x4, R2 ;  /* 0x0000000400022825 */ /* 0x002fe800078e0202 */
[----:B------:R-:W-:Y:S01]  /*5f30*/  HFMA2 R0, -RZ, RZ, 0, 5.9604644775390625e-08 ;  /* 0x00000001ff007431 */ /* 0x000fe200000001ff */
[----:B-----5:R1:W5:Y:S04]  /*5f40*/  @P2 LDG.E R49, desc[UR40][R2.64] ;  /* 0x0000002802312981 */ /* 0x020368000c1e1900 */
[----:B------:R-:W-:Y:S01]  /*5f50*/  @!P2 PRMT R96, R0, 0x7610, R96 ;  /* 0x000076100060a816 */ /* 0x000fe20000000060 */
[----:B-1----:R-:W2:Y:S06]  /*5f60*/  @!P2 LDC R49, c[0x0][0x880] ;  /* 0x00022000ff31ab82 */ /* 0x002eac0000000800 */
.L_x_106:
[----:B------:R-:W-:Y:S05]  /*5f70*/  @!P4 BRA `(.L_x_107) ;  /* 0x000000000020c947 */ /* 0x000fea0003800000 */
[----:B------:R-:W-:Y:S04]  /*5f80*/  ISETP.NE.U32.AND P2, PT, R80, RZ, PT ;  /* 0x000000ff5000720c */ /* 0x000fe80003f45070 */
[----:B------:R-:W-:Y:S11]  /*5f90*/  ISETP.NE.AND.EX P2, PT, R81, RZ, PT, P2 ;  /* 0x000000ff5100720c */ /* 0x000ff60003f45320 */
[----:B------:R-:W-:Y:S02]  /*5fa0*/  @!UPT UIADD3 URZ, UPT, UPT, URZ, URZ, URZ ;  /* 0x000000fffffff290 */ /* 0x000fe4000fffe0ff */
[----:B------:R-:W1:Y:S01]  /*5fb0*/  @P2 LDC.64 R2, c[0x0][0x8a8] ;  /* 0x00022a00ff022b82 */ /* 0x000e620000000a00 */
[----:B------:R-:W-:Y:S04]  /*5fc0*/  @P2 IMAD R0, R82, UR36, RZ ;  /* 0x0000002452002c24 */ /* 0x000fe8000f8e02ff */
[----:B-1----:R-:W-:Y:S05]  /*5fd0*/  @P2 IMAD.WIDE R2, R0, 0x4, R2 ;  /* 0x0000000400022825 */ /* 0x002fea00078e0202 */
[----:B-----5:R1:W5:Y:S02]  /*5fe0*/  @P2 LDG.E R47, desc[UR40][R2.64] ;  /* 0x00000028022f2981 */ /* 0x020364000c1e1900 */
[----:B-1----:R-:W3:Y:S02]  /*5ff0*/  @!P2 LDC R47, c[0x0][0x8a0] ;  /* 0x00022800ff2fab82 */ /* 0x002ee40000000800 */
.L_x_107:
[----:B--2--5:R-:W-:Y:S01]  /*6000*/  @P0 FSETP.NEU.AND P4, PT, R49, RZ, PT ;  /* 0x000000ff3100020b */ /* 0x024fe20003f8d000 */
[----:B------:R-:W-:Y:S01]  /*6010*/  IMAD.U32 R0, RZ, RZ, UR4 ;  /* 0x00000004ff007e24 */ /* 0x000fe2000f8e00ff */
[----:B------:R-:W-:Y:S01]  /*6020*/  @P0 LOP3.LUT P2, RZ, R96, 0xff, RZ, 0xc0, !PT ;  /* 0x000000ff60ff0812 */ /* 0x000fe2000784c0ff */
[----:B------:R-:W-:Y:S01]  /*6030*/  BSSY B1, `(.L_x_108) ;  /* 0x0000039000017945 */ /* 0x000fe20003800000 */
[----:B------:R-:W-:Y:S02]  /*6040*/  @P0 SEL R9, RZ, 0xffffffff, P4 ;  /* 0xffffffffff090807 */ /* 0x000fe40002000000 */
[----:B------:R-:W-:Y:S02]  /*6050*/  CS2R R54, SRZ ;  /* 0x0000000000367805 */ /* 0x000fe4000001ff00 */
[----:B------:R-:W-:Y:S02]  /*6060*/  LEA R92, R44, UR43, 0x3 ;  /* 0x0000002b2c5c7c11 */ /* 0x000fe4000f8e18ff */
[----:B------:R-:W-:Y:S02]  /*6070*/  CS2R R52, SRZ ;  /* 0x0000000000347805 */ /* 0x000fe4000001ff00 */
[----:B------:R-:W-:Y:S02]  /*6080*/  @P1 SEL R9, R0, R9, !P2 ;  /* 0x0000000900091207 */ /* 0x000fe40005000000 */
[----:B------:R-:W-:Y:S02]  /*6090*/  CS2R R58, SRZ ;  /* 0x00000000003a7805 */ /* 0x000fe4000001ff00 */
[----:B------:R-:W-:Y:S02]  /*60a0*/  SHF.L.U32 R7, R108, 0x1f, RZ ;  /* 0x0000001f6c077819 */ /* 0x000fe400000006ff */
[----:B------:R-:W-:Y:S02]  /*60b0*/  CS2R R56, SRZ ;  /* 0x0000000000387805 */ /* 0x000fe4000001ff00 */
[----:B------:R-:W-:Y:S02]  /*60c0*/  @P0 LOP3.LUT R9, R9, 0x1, RZ, 0xc0, !PT ;  /* 0x0000000109090812 */ /* 0x000fe400078ec0ff */
[C---:B------:R-:W-:Y:S02]  /*60d0*/  LEA.HI R5, R44.reuse, R44, RZ, 0x1 ;  /* 0x0000002c2c057211 */ /* 0x040fe400078f08ff */
[----:B------:R-:W-:Y:S02]  /*60e0*/  ISETP.NE.U32.OR P1, PT, R9, 0x1, !P0 ;  /* 0x000000010900780c */ /* 0x000fe40004725470 */
[----:B------:R-:W-:Y:S01]  /*60f0*/  PLOP3.LUT P5, PT, PT, PT, PT, 0x8, 0x80 ;  /* 0x000000000080781c */ /* 0x000fe20003fae170 */
[C---:B------:R-:W-:Y:S01]  /*6100*/  IMAD.SHL.U32 R3, R5.reuse, 0x20, RZ ;  /* 0x0000002005037824 */ /* 0x040fe200078e00ff */
[----:B------:R-:W-:Y:S04]  /*6110*/  LOP3.LUT R5, R5, 0xffe, RZ, 0xc0, !PT ;  /* 0x00000ffe05057812 */ /* 0x000fe800078ec0ff */
[----:B------:R-:W-:Y:S01]  /*6120*/  LOP3.LUT R3, R3, 0xffffffc0, RZ, 0xc0, !PT ;  /* 0xffffffc003037812 */ /* 0x000fe200078ec0ff */
[----:B------:R-:W-:Y:S04]  /*6130*/  IMAD.IADD R32, R44, 0x1, -R5 ;  /* 0x000000012c207824 */ /* 0x000fe800078e0a05 */
[----:B------:R-:W-:Y:S01]  /*6140*/  @P1 SHF.L.U32 R2, R106, 0x1f, RZ ;  /* 0x0000001f6a021819 */ /* 0x000fe200000006ff */
[----:B------:R-:W-:Y:S03]  /*6150*/  IMAD.IADD R3, R46, 0x1, R3 ;  /* 0x000000012e037824 */ /* 0x000fe600078e0203 */
[----:B------:R-:W1:Y:S01]  /*6160*/  @P1 SYNCS.PHASECHK.TRANS64.TRYWAIT P0, [UR43+0x1b0], R2 ;  /* 0x0001b002ff0015a7 */ /* 0x000e62000800112b */
[----:B------:R-:W-:Y:S01]  /*6170*/  IMAD R32, R32, 0x100000, R3 ;  /* 0x0010000020207824 */ /* 0x000fe200078e0203 */
[----:B------:R2:W4:Y:S01]  /*6180*/  SYNCS.PHASECHK.TRANS64.TRYWAIT P4, [R92+URZ+0x1f0], R7 ;  /* 0x0001f0075c0075a7 */ /* 0x00052200080811ff */
[----:B-1----:R-:W-:Y:S01]  /*6190*/  @P1 PLOP3.LUT P5, PT, P0, PT, PT, 0x8, 0x80 ;  /* 0x000000000080181c */ /* 0x002fe200007ae170 */
[----:B------:R-:W-:Y:S01]  /*61a0*/  @!UPT UIADD3 URZ, UPT, UPT, URZ, URZ, URZ ;  /* 0x000000fffffff290 */ /* 0x000fe2000fffe0ff */
[----:B--2---:R-:W-:Y:S11]  /*61b0*/  @!P1 BRA `(.L_x_109) ;  /* 0x0000000000809947 */ /* 0x004ff60003800000 */
[----:B------:R-:W-:Y:S01]  /*61c0*/  ISETP.NE.U32.AND P0, PT, RZ, UR38, PT ;  /* 0x00000026ff007c0c */ /* 0x000fe2000bf05070 */
[----:B------:R-:W-:Y:S01]  /*61d0*/  BSSY B0, `(.L_x_110) ;  /* 0x0000012000007945 */ /* 0x000fe20003800000 */
[----:B------:R-:W-:Y:S02]  /*61e0*/  FSETP.NEU.AND P2, PT, R49, RZ, PT ;  /* 0x000000ff3100720b */ /* 0x000fe40003f4d000 */
[----:B------:R-:W-:Y:S02]  /*61f0*/  CS2R R58, SRZ ;  /* 0x00000000003a7805 */ /* 0x000fe4000001ff00 */
[----:B------:R-:W-:Y:S02]  /*6200*/  ISETP.NE.AND.EX P0, PT, RZ, UR39, PT, P0 ;  /* 0x00000027ff007c0c */ /* 0x000fe4000bf05300 */
[----:B------:R-:W-:Y:S02]  /*6210*/  CS2R R56, SRZ ;  /* 0x0000000000387805 */ /* 0x000fe4000001ff00 */
[----:B------:R-:W-:Y:S02]  /*6220*/  LOP3.LUT P1, RZ, R96, 0xff, RZ, 0xc0, !PT ;  /* 0x000000ff60ff7812 */ /* 0x000fe4000782c0ff */
[----:B------:R-:W-:Y:S02]  /*6230*/  CS2R R54, SRZ ;  /* 0x0000000000367805 */ /* 0x000fe4000001ff00 */
[----:B------:R-:W-:Y:S02]  /*6240*/  SEL R0, RZ, 0xffffffff, P2 ;  /* 0xffffffffff007807 */ /* 0x000fe40001000000 */
[----:B------:R-:W-:Y:S02]  /*6250*/  CS2R R52, SRZ ;  /* 0x0000000000347805 */ /* 0x000fe4000001ff00 */
[----:B------:R-:W-:Y:S04]  /*6260*/  SEL R3, RZ, 0xffffffff, P0 ;  /* 0xffffffffff037807 */ /* 0x000fe80000000000 */
[----:B------:R-:W-:Y:S04]  /*6270*/  @P3 SEL R0, R3, R0, !P1 ;  /* 0x0000000003003207 */ /* 0x000fe80004800000 */
[----:B------:R-:W-:Y:S04]  /*6280*/  LOP3.LUT R0, R0, 0x1, RZ, 0xc0, !PT ;  /* 0x0000000100007812 */ /* 0x000fe800078ec0ff */
[----:B------:R-:W-:Y:S01]  /*6290*/  ISETP.NE.U32.AND P0, PT, R0, 0x1, PT ;  /* 0x000000010000780c */ /* 0x000fe20003f05070 */
[----:B------:R-:W-:Y:S01]  /*62a0*/  @!UPT UIADD3 URZ, UPT, UPT, URZ, URZ, URZ ;  /* 0x000000fffffff290 */ /* 0x000fe2000fffe0ff */
[----:B------:R-:W-:Y:S11]  /*62b0*/  @!P5 BRA `(.L_x_111) ;  /* 0x00000000000cd947 */ /* 0x000ff60003800000 */
[----:B------:R-:W-:Y:S04]  /*62c0*/  SHF.L.U32 R3, R106, 0x1f, RZ ;  /* 0x0000001f6a037819 */ /* 0x000fe800000006ff */
[----:B------:R-:W1:Y:S02]  /*62d0*/  SYNCS.PHASECHK.TRANS64.TRYWAIT P1, [UR43+0x1b0], R3 ;  /* 0x0001b003ff0075a7 */ /* 0x000e64000802112b */
[----:B-1----:R-:W-:Y:S05]  /*62e0*/  @!P1 BRA `(.L_x_112) ;  /* 0x0000001c007c9947 */ /* 0x002fea0003800000 */
.L_x_111:
[----:B------:R-:W-:Y:S05]  /*62f0*/  BSYNC B0 ;  /* 0x0000000000007941 */ /* 0x000fea0003800000 */
.L_x_110:
[----:B------:R2:W1:Y:S01]  /*6300*/  @P0 LDS.128 R56, [R103+UR43+0x400] ;  /* 0x0004002b67380984 */ /* 0x0004620008000c00 */
[----:B------:R-:W-:Y:S01]  /*6310*/  UIADD3 UR4, UPT, UPT, UR43, 0x1b8, URZ ;  /* 0x000001b82b047890 */ /* 0x000fe2000fffe0ff */
[----:B------:R-:W-:Y:S02]  /*6320*/  LOP3.LUT R106, R106, 0x1, RZ, 0x3c, !PT ;  /* 0x000000016a6a7812 */ /* 0x000fe400078e3cff */
[----:B------:R2:W1:Y:S01]  /*6330*/  @P0 LDS.128 R52, [R102+0x10] ;  /* 0x0000100066340984 */ /* 0x0004620000000c00 */
[----:B------:R-:W-:Y:S01]  /*6340*/  UPRMT UR4, UR37, 0x654, UR4 ;  /* 0x0000065425047896 */ /* 0x000fe20008000004 */
[----:B------:R-:W-:Y:S01]  /*6350*/  @!PT LDS RZ, [RZ] ;  /* 0x00000000fffff984 */ /* 0x000fe20000000800 */
[----:B------:R-:W-:Y:S01]  /*6360*/  @!PT LDS RZ, [RZ] ;  /* 0x00000000fffff984 */ /* 0x000fe20000000800 */
[----:B------:R-:W-:Y:S01]  /*6370*/  @!PT LDS RZ, [RZ] ;  /* 0x00000000fffff984 */ /* 0x000fe20000000800 */
[----:B------:R-:W-:Y:S01]  /*6380*/  @!PT LDS RZ, [RZ] ;  /* 0x00000000fffff984 */ /* 0x000fe20000000800 */
[----:B------:R5:W-:Y:S06]  /*6390*/  MEMBAR.ALL.CTA ;  /* 0x0000000000007992 */ /* 0x000bec0000008000 */
[----:B-----5:R-:W5:Y:S02]  /*63a0*/  FENCE.VIEW.ASYNC.S ;  /* 0x00000000000073c6 */ /* 0x020f640000000000 */
[----:B-----5:R-:W-:Y:S03]  /*63b0*/  SYNCS.ARRIVE.TRANS64.RED.A1T0 RZ, [UR4], RZ ;  /* 0x000000ffffff79a7 */ /* 0x020fe60008100404 */
.L_x_109:
[----:B------:R-:W-:Y:S05]  /*63c0*/  BSYNC B1 ;  /* 0x0000000000017941 */ /* 0x000fea0003800000 */
.L_x_108:
[----:B-1----:R-:W-:Y:S04]  /*63d0*/  SHF.R.U32.HI R3, RZ, 0x15, R32 ;  /* 0x00000015ff037819 */ /* 0x002fe80000011620 */
[----:B------:R-:W-:Y:S01]  /*63e0*/  LOP3.LUT P0, RZ, R3, 0x3, R104, 0x48, !PT ;  /* 0x0000000303ff7812 */ /* 0x000fe20007804868 */
[----:B------:R-:W-:Y:S01]  /*63f0*/  @!UPT UIADD3 URZ, UPT, UPT, URZ, URZ, URZ ;  /* 0x000000fffffff290 */ /* 0x000fe2000fffe0ff */
[----:B----4-:R-:W-:Y:S11]  /*6400*/  @P4 BRA `(.L_x_113) ;  /* 0x0000000000084947 */ /* 0x010ff60003800000 */
[----:B------:R-:W1:Y:S02]  /*6410*/  SYNCS.PHASECHK.TRANS64.TRYWAIT P1, [R92+URZ+0x1f0], R7 ;  /* 0x0001f0075c0075a7 */ /* 0x000e6400080211ff */
[----:B-1----:R-:W-:Y:S05]  /*6420*/  @!P1 BRA `(.L_x_114) ;  /* 0x0000001c00449947 */ /* 0x002fea0003800000 */
.L_x_113:
[----:B------:R-:W-:Y:S05]  /*6430*/  @!P0 BRA `(.L_x_115) ;  /* 0x0000000000408947 */ /* 0x000fea0003800000 */
[----:B------:R-:W4:Y:S01]  /*6440*/  LDCU.64 UR8, c[0x4][0x70] ;  /* 0x01000e00ff0877ac */ /* 0x000f220008000a00 */
[----:B------:R-:W-:Y:S01]  /*6450*/  MOV R3, 0x0 ;  /* 0x0000000000037802 */ /* 0x000fe20000000f00 */
[----:B------:R-:W-:Y:S02]  /*6460*/  HFMA2 R12, -RZ, RZ, 0, 5.9604644775390625e-08 ;  /* 0x00000001ff0c7431 */ /* 0x000fe400000001ff */
[----:B------:R-:W-:Y:S02]  /*6470*/  IMAD.MOV.U32 R8, RZ, RZ, 0x192 ;  /* 0x00000192ff087424 */ /* 0x000fe400078e00ff */
[----:B------:R-:W-:Y:S01]  /*6480*/  IMAD.MOV.U32 R13, RZ, RZ, RZ ;  /* 0x000000ffff0d7224 */ /* 0x000fe200078e00ff */
[----:B------:R-:W1:Y:S01]  /*6490*/  LDCU.64 UR6, c[0x4][0x78] ;  /* 0x01000f00ff0677ac */ /* 0x000e620008000a00 */
[----:B------:R-:W2:Y:S01]  /*64a0*/  LDC.64 R2, c[0x4][R3] ;  /* 0x0100000003027b82 */ /* 0x000ea20000000a00 */
[----:B------:R-:W5:Y:S01]  /*64b0*/  LDCU.64 UR4, c[0x4][0x10] ;  /* 0x01000200ff0477ac */ /* 0x000f620008000a00 */
[----:B----4-:R-:W-:Y:S01]  /*64c0*/  MOV R5, UR9 ;  /* 0x0000000900057c02 */ /* 0x010fe20008000f00 */
[----:B------:R-:W-:Y:S01]  /*64d0*/  IMAD.U32 R4, RZ, RZ, UR8 ;  /* 0x00000008ff047e24 */ /* 0x000fe2000f8e00ff */
[----:B-1----:R-:W-:Y:S01]  /*64e0*/  MOV R7, UR7 ;  /* 0x0000000700077c02 */ /* 0x002fe20008000f00 */
[----:B------:R-:W-:Y:S01]  /*64f0*/  IMAD.U32 R6, RZ, RZ, UR6 ;  /* 0x00000006ff067e24 */ /* 0x000fe2000f8e00ff */
[----:B-----5:R-:W-:Y:S01]  /*6500*/  MOV R11, UR5 ;  /* 0x00000005000b7c02 */ /* 0x020fe20008000f00 */
[----:B------:R-:W-:Y:S02]  /*6510*/  IMAD.U32 R10, RZ, RZ, UR4 ;  /* 0x00000004ff0a7e24 */ /* 0x000fe4000f8e00ff */
[----:B------:R-:W-:Y:S07]  /*6520*/  LEPC R20, `(.L_x_115) ;  /* 0x000000001014794e */ /* 0x000fee0000000000 */
[----:B--23--:R-:W-:Y:S05]  /*6530*/  CALL.ABS.NOINC R2 ;  /* 0x0000000002007343 */ /* 0x00cfea0003c00000 */
.L_x_115:
[----:B------:R-:W-:Y:S01]  /*6540*/  LOP3.LUT P0, RZ, R101, 0x60, RZ, 0xc0, !PT ;  /* 0x0000006065ff7812 */ /* 0x000fe2000780c0ff */
[----:B------:R-:W-:Y:S05]  /*6550*/  WARPSYNC.ALL ;  /* 0x0000000000007948 */ /* 0x000fea0003800000 */
[----:B------:R-:W-:Y:S01]  /*6560*/  R2UR UR4, R32 ;  /* 0x00000000200472ca */ /* 0x000fe200000e0000 */
[----:B------:R-:W-:Y:S01]  /*6570*/  BSSY.RECONVERGENT B0, `(.L_x_116) ;  /* 0x00000a0000007945 */ /* 0x000fe20003800200 */
[-C--:B------:R-:W-:Y:S02]  /*6580*/  F2FP.F16.E5M2.UNPACK_B R50, R56.reuse ;  /* 0x00000038ff32723e */ /* 0x080fe400020004ff */
[----:B------:R-:W-:Y:S02]  /*6590*/  F2FP.F16.E5M2.UNPACK_B R63, R56.H1 ;  /* 0x00000038ff3f723e */ /* 0x000fe400030004ff */
[-C--:B------:R-:W-:Y:S01]  /*65a0*/  F2FP.F16.E5M2.UNPACK_B R56, R57.reuse ;  /* 0x00000039ff38723e */ /* 0x080fe200020004ff */
[--C-:B------:R-:W-:Y:S01]  /*65b0*/  HADD2.F32 R48, -RZ, R50.reuse.H0_H0 ;  /* 0x20000032ff307230 */ /* 0x100fe20000004100 */
[----:B------:R-:W-:Y:S01]  /*65c0*/  F2FP.F16.E5M2.UNPACK_B R57, R57.H1 ;  /* 0x00000039ff39723e */ /* 0x000fe200030004ff */
[----:B------:R-:W-:Y:S01]  /*65d0*/  HADD2.F32 R50, -RZ, R50.H1_H1 ;  /* 0x30000032ff327230 */ /* 0x000fe20000004100 */
[-C--:B------:R-:W-:Y:S01]  /*65e0*/  F2FP.F16.E5M2.UNPACK_B R66, R52.reuse ;  /* 0x00000034ff42723e */ /* 0x080fe200020004ff */
[--C-:B------:R-:W-:Y:S01]  /*65f0*/  HADD2.F32 R51, -RZ, R63.reuse.H0_H0 ;  /* 0x2000003fff337230 */ /* 0x100fe20000004100 */
[----:B------:R-:W-:Y:S01]  /*6600*/  F2FP.F16.E5M2.UNPACK_B R68, R52.H1 ;  /* 0x00000034ff44723e */ /* 0x000fe200030004ff */
[----:B-1----:R-:W-:Y:S01]  /*6610*/  LDTM.16dp32bit_t0_t15.x32 R4, tmem[UR4] ;  /* 0x00000004000479ee */ /* 0x002fe20008a80000 */
[----:B------:R-:W3:Y:S01]  /*6620*/  LDTM.16dp32bit_t16_t31.x32 R4, tmem[UR4+0x20] ;  /* 0x00002004000479ee */ /* 0x000ee20008aa0000 */
[----:B------:R-:W-:Y:S01]  /*6630*/  NOP ;  /* 0x0000000000007918 */ /* 0x000fe20000000000 */
[----:B------:R-:W-:Y:S01]  /*6640*/  R2UR UR5, R92 ;  /* 0x000000005c0572ca */ /* 0x000fe200000e0000 */
[--C-:B------:R-:W-:Y:S01]  /*6650*/  HADD2.F32 R65, -RZ, R66.reuse.H0_H0 ;  /* 0x20000042ff417230 */ /* 0x100fe20000004100 */
[----:B------:R-:W-:Y:S01]  /*6660*/  F2FP.F16.E5M2.UNPACK_B R61, R58 ;  /* 0x0000003aff3d723e */ /* 0x000fe200020004ff */
[----:B------:R-:W-:Y:S01]  /*6670*/  HADD2.F32 R67, -RZ, R66.H1_H1 ;  /* 0x30000042ff437230 */ /* 0x000fe20000004100 */
[-C--:B------:R-:W-:Y:S01]  /*6680*/  F2FP.F16.E5M2.UNPACK_B R70, R53.reuse ;  /* 0x00000035ff46723e */ /* 0x080fe200020004ff */
[----:B------:R-:W-:Y:S01]  /*6690*/  HADD2.F32 R52, -RZ, R63.H1_H1 ;  /* 0x3000003fff347230 */ /* 0x000fe20000004100 */
[----:B------:R-:W-:Y:S01]  /*66a0*/  F2FP.F16.E5M2.UNPACK_B R72, R53.H1 ;  /* 0x00000035ff48723e */ /* 0x000fe200030004ff */
[----:B------:R-:W-:Y:S01]  /*66b0*/  HADD2.F32 R53, -RZ, R56.H0_H0 ;  /* 0x20000038ff357230 */ /* 0x000fe20000004100 */
[-C--:B------:R-:W-:Y:S01]  /*66c0*/  F2FP.F16.E5M2.UNPACK_B R74, R54.reuse ;  /* 0x00000036ff4a723e */ /* 0x080fe200020004ff */
[----:B------:R-:W-:Y:S01]  /*66d0*/  HADD2.F32 R69, -RZ, R70.H0_H0 ;  /* 0x20000046ff457230 */ /* 0x000fe20000004100 */
[----:B------:R-:W-:Y:S01]  /*66e0*/  F2FP.F16.E5M2.UNPACK_B R76, R54.H1 ;  /* 0x00000036ff4c723e */ /* 0x000fe200030004ff */
[----:B------:R-:W-:Y:S01]  /*66f0*/  HADD2.F32 R54, -RZ, R56.H1_H1 ;  /* 0x30000038ff367230 */ /* 0x000fe20000004100 */
[----:B------:R-:W-:Y:S01]  /*6700*/  F2FP.F16.E5M2.UNPACK_B R60, R58.H1 ;  /* 0x0000003aff3c723e */ /* 0x000fe200030004ff */
[----:B------:R-:W-:Y:S01]  /*6710*/  UIADD3 UR5, UPT, UPT, UR5, 0x210, URZ ;  /* 0x0000021005057890 */ /* 0x000fe2000fffe0ff */
[----:B------:R-:W-:Y:S01]  /*6720*/  HADD2.F32 R58, -RZ, R61.H1_H1 ;  /* 0x3000003dff3a7230 */ /* 0x000fe20000004100 */
[----:B------:R-:W-:Y:S01]  /*6730*/  F2FP.F16.E5M2.UNPACK_B R77, R55 ;  /* 0x00000037ff4d723e */ /* 0x000fe200020004ff */
[----:B------:R-:W-:Y:S01]  /*6740*/  HADD2.F32 R70, -RZ, R70.H1_H1 ;  /* 0x30000046ff467230 */ /* 0x000fe20000004100 */
[----:B------:R-:W-:Y:S01]  /*6750*/  UPRMT UR5, UR37, 0x654, UR5 ;  /* 0x0000065425057896 */ /* 0x000fe20008000005 */
[--C-:B------:R-:W-:Y:S01]  /*6760*/  HADD2.F32 R73, -RZ, R74.reuse.H0_H0 ;  /* 0x2000004aff497230 */ /* 0x100fe20000004100 */
[----:B------:R-:W-:Y:S01]  /*6770*/  F2FP.F16.E5M2.UNPACK_B R62, R59 ;  /* 0x0000003bff3e723e */ /* 0x000fe200020004ff */
[----:B------:R-:W-:Y:S01]  /*6780*/  HADD2.F32 R74, -RZ, R74.H1_H1 ;  /* 0x3000004aff4a7230 */ /* 0x000fe20000004100 */
[----:B------:R-:W-:Y:S01]  /*6790*/  F2FP.F16.E5M2.UNPACK_B R78, R55.H1 ;  /* 0x00000037ff4e723e */ /* 0x000fe200030004ff */
[C---:B---3--:R-:W-:Y:S01]  /*67a0*/  FMUL R4, R47.reuse, R4 ;  /* 0x000000042f047220 */ /* 0x048fe20000400000 */
[C---:B------:R-:W-:Y:S01]  /*67b0*/  FMUL R5, R47.reuse, R5 ;  /* 0x000000052f057220 */ /* 0x040fe20000400000 */
[C---:B------:R-:W-:Y:S01]  /*67c0*/  FMUL R8, R47.reuse, R8 ;  /* 0x000000082f087220 */ /* 0x040fe20000400000 */
[----:B------:R-:W-:Y:S01]  /*67d0*/  FMUL R9, R47, R9 ;  /* 0x000000092f097220 */ /* 0x000fe20000400000 */
[----:B------:R-:W-:Y:S01]  /*67e0*/  SYNCS.ARRIVE.TRANS64.RED.A1T0 RZ, [UR5], RZ ;  /* 0x000000ffffff79a7 */ /* 0x000fe20008100405 */
[C---:B------:R-:W-:Y:S01]  /*67f0*/  FFMA R4, R49.reuse, R48, R4 ;  /* 0x0000003031047223 */ /* 0x040fe20000000004 */
[----:B------:R-:W-:Y:S01]  /*6800*/  FFMA R5, R49, R50, R5 ;  /* 0x0000003231057223 */ /* 0x000fe20000000005 */
[C---:B------:R-:W-:Y:S01]  /*6810*/  FMUL R12, R47.reuse, R12 ;  /* 0x0000000c2f0c7220 */ /* 0x040fe20000400000 */
        /* <DEDUP_REMOVED lines=9> */
[----:B------:R-:W-:Y:S02]  /*68b0*/  HADD2.F32 R48, -RZ, R77.H1_H1 ;  /* 0x3000004dff307230 */ /* 0x000fe40000004100 */
[C---:B------:R-:W-:Y:S01]  /*68c0*/  FMUL R28, R47.reuse, R32 ;  /* 0x000000202f1c7220 */ /* 0x040fe20000400000 */
[C---:B------:R-:W-:Y:S01]  /*68d0*/  FMUL R29, R47.reuse, R33 ;  /* 0x000000212f1d7220 */ /* 0x040fe20000400000 */
[C---:B------:R-:W-:Y:S01]  /*68e0*/  FMUL R6, R47.reuse, R6 ;  /* 0x000000062f067220 */ /* 0x040fe20000400000 */
[C---:B------:R-:W-:Y:S01]  /*68f0*/  FMUL R7, R47.reuse, R7 ;  /* 0x000000072f077220 */ /* 0x040fe20000400000 */
[--C-:B------:R-:W-:Y:S02]  /*6900*/  HADD2.F32 R55, -RZ, R57.reuse.H0_H0 ;  /* 0x20000039ff377230 */ /* 0x100fe40000004100 */
[----:B------:R-:W-:Y:S01]  /*6910*/  FMUL R10, R47, R10 ;  /* 0x0000000a2f0a7220 */ /* 0x000fe20000400000 */
[C---:B------:R-:W-:Y:S01]  /*6920*/  FFMA R6, R49.reuse, R51, R6 ;  /* 0x0000003331067223 */ /* 0x040fe20000000006 */
[----:B------:R-:W-:Y:S02]  /*6930*/  HADD2.F32 R56, -RZ, R57.H1_H1 ;  /* 0x30000039ff387230 */ /* 0x000fe40000004100 */
[C---:B------:R-:W-:Y:S01]  /*6940*/  FFMA R7, R49.reuse, R52, R7 ;  /* 0x0000003431077223 */ /* 0x040fe20000000007 */
[C---:B------:R-:W-:Y:S01]  /*6950*/  FFMA R8, R49.reuse, R53, R8 ;  /* 0x0000003531087223 */ /* 0x040fe20000000008 */
[C---:B------:R-:W-:Y:S01]  /*6960*/  FFMA R9, R49.reuse, R54, R9 ;  /* 0x0000003631097223 */ /* 0x040fe20000000009 */
[----:B------:R-:W-:Y:S02]  /*6970*/  HADD2.F32 R57, -RZ, R61.H0_H0 ;  /* 0x2000003dff397230 */ /* 0x000fe40000004100 */
[----:B------:R-:W-:Y:S01]  /*6980*/  FFMA R10, R49, R55, R10 ;  /* 0x00000037310a7223 */ /* 0x000fe2000000000a */
[----:B------:R-:W-:Y:S01]  /*6990*/  F2FP.SATFINITE.E5M2.F32.PACK_AB_MERGE_C R92, R7, R6, RZ ;  /* 0x00000006075c723e */ /* 0x000fe200048060ff */
[----:B------:R-:W-:Y:S02]  /*69a0*/  HADD2.F32 R61, -RZ, R62.H0_H0 ;  /* 0x2000003eff3d7230 */ /* 0x000fe40000004100 */
[----:B------:R-:W-:Y:S01]  /*69b0*/  FMUL R11, R47, R11 ;  /* 0x0000000b2f0b7220 */ /* 0x000fe20000400000 */
[----:B------:R-:W-:Y:S01]  /*69c0*/  F2FP.F16.E5M2.UNPACK_B R64, R59.H1 ;  /* 0x0000003bff40723e */ /* 0x000fe200030004ff */
[----:B------:R-:W-:Y:S01]  /*69d0*/  HADD2.F32 R59, -RZ, R60.H0_H0 ;  /* 0x2000003cff3b7230 */ /* 0x000fe20000004100 */
[----:B------:R-:W-:Y:S01]  /*69e0*/  F2FP.SATFINITE.E5M2.F32.PACK_AB_MERGE_C R92, R5, R4, R92 ;  /* 0x00000004055c723e */ /* 0x000fe2000480605c */
[C---:B------:R-:W-:Y:S01]  /*69f0*/  FFMA R11, R49.reuse, R56, R11 ;  /* 0x00000038310b7223 */ /* 0x040fe2000000000b */
[C---:B------:R-:W-:Y:S01]  /*6a00*/  FFMA R12, R49.reuse, R57, R12 ;  /* 0x00000039310c7223 */ /* 0x040fe2000000000c */
[----:B------:R-:W-:Y:S01]  /*6a10*/  FFMA R13, R49, R58, R13 ;  /* 0x0000003a310d7223 */ /* 0x000fe2000000000d */
[----:B------:R-:W-:Y:S02]  /*6a20*/  HADD2.F32 R62, -RZ, R62.H1_H1 ;  /* 0x3000003eff3e7230 */ /* 0x000fe40000004100 */
[----:B------:R-:W-:Y:S01]  /*6a30*/  FMUL R14, R47, R14 ;  /* 0x0000000e2f0e7220 */ /* 0x000fe20000400000 */
[----:B------:R-:W-:Y:S01]  /*6a40*/  HADD2.F32 R60, -RZ, R60.H1_H1 ;  /* 0x3000003cff3c7230 */ /* 0x000fe20000004100 */
[----:B------:R-:W-:Y:S01]  /*6a50*/  F2FP.SATFINITE.E5M2.F32.PACK_AB_MERGE_C R93, R11, R10, RZ ;  /* 0x0000000a0b5d723e */ /* 0x000fe200048060ff */
[----:B------:R-:W-:Y:S02]  /*6a60*/  HADD2.F32 R51, -RZ, R77.H0_H0 ;  /* 0x2000004dff337230 */ /* 0x000fe40000004100 */
[----:B------:R-:W-:Y:S01]  /*6a70*/  FFMA R14, R49, R59, R14 ;  /* 0x0000003b310e7223 */ /* 0x000fe2000000000e */
[----:B------:R-:W-:Y:S01]  /*6a80*/  FMUL R15, R47, R15 ;  /* 0x0000000f2f0f7220 */ /* 0x000fe20000400000 */
[--C-:B------:R-:W-:Y:S01]  /*6a90*/  HADD2.F32 R63, -RZ, R64.reuse.H0_H0 ;  /* 0x20000040ff3f7230 */ /* 0x100fe20000004100 */
[----:B------:R-:W-:Y:S01]  /*6aa0*/  F2FP.SATFINITE.E5M2.F32.PACK_AB_MERGE_C R93, R9, R8, R93 ;  /* 0x00000008095d723e */ /* 0x000fe2000480605d */
[----:B------:R-:W-:Y:S02]  /*6ab0*/  HADD2.F32 R64, -RZ, R64.H1_H1 ;  /* 0x30000040ff407230 */ /* 0x000fe40000004100 */
[C---:B------:R-:W-:Y:S01]  /*6ac0*/  FFMA R15, R49.reuse, R60, R15 ;  /* 0x0000003c310f7223 */ /* 0x040fe2000000000f */
[C---:B------:R-:W-:Y:S01]  /*6ad0*/  FFMA R16, R49.reuse, R61, R16 ;  /* 0x0000003d31107223 */ /* 0x040fe20000000010 */
[----:B------:R-:W-:Y:S01]  /*6ae0*/  FFMA R17, R49, R62, R17 ;  /* 0x0000003e31117223 */ /* 0x000fe20000000011 */
[C---:B------:R-:W-:Y:S01]  /*6af0*/  FMUL R18, R47.reuse, R18 ;  /* 0x000000122f127220 */ /* 0x040fe20000400000 */
[C---:B------:R-:W-:Y:S01]  /*6b00*/  FMUL R19, R47.reuse, R19 ;  /* 0x000000132f137220 */ /* 0x040fe20000400000 */
[--C-:B------:R-:W-:Y:S02]  /*6b10*/  HADD2.F32 R66, -RZ, R68.reuse.H0_H0 ;  /* 0x20000044ff427230 */ /* 0x100fe40000004100 */
[----:B------:R-:W-:Y:S01]  /*6b20*/  FMUL R3, R47, R22 ;  /* 0x000000162f037220 */ /* 0x000fe20000400000 */
[C---:B------:R-:W-:Y:S01]  /*6b30*/  FFMA R18, R49.reuse, R63, R18 ;  /* 0x0000003f31127223 */ /* 0x040fe20000000012 */
[----:B------:R-:W-:Y:S02]  /*6b40*/  HADD2.F32 R68, -RZ, R68.H1_H1 ;  /* 0x30000044ff447230 */ /* 0x000fe40000004100 */
[----:B------:R-:W-:Y:S01]  /*6b50*/  FFMA R19, R49, R64, R19 ;  /* 0x0000004031137223 */ /* 0x000fe20000000013 */
[----:B------:R-:W-:Y:S01]  /*6b60*/  FMUL R23, R47, R23 ;  /* 0x000000172f177220 */ /* 0x000fe20000400000 */
[C---:B------:R-:W-:Y:S01]  /*6b70*/  FFMA R0, R49.reuse, R65, R0 ;  /* 0x0000004131007223 */ /* 0x040fe20000000000 */
[C---:B------:R-:W-:Y:S01]  /*6b80*/  FFMA R2, R49.reuse, R67, R2 ;  /* 0x0000004331027223 */ /* 0x040fe20000000002 */
[--C-:B------:R-:W-:Y:S02]  /*6b90*/  HADD2.F32 R71, -RZ, R72.reuse.H0_H0 ;  /* 0x20000048ff477230 */ /* 0x100fe40000004100 */
[----:B------:R-:W-:Y:S01]  /*6ba0*/  FFMA R3, R49, R66, R3 ;  /* 0x0000004231037223 */ /* 0x000fe20000000003 */
[----:B------:R-:W-:Y:S02]  /*6bb0*/  HADD2.F32 R72, -RZ, R72.H1_H1 ;  /* 0x30000048ff487230 */ /* 0x000fe40000004100 */
[----:B------:R-:W-:Y:S01]  /*6bc0*/  FMUL R22, R47, R26 ;  /* 0x0000001a2f167220 */ /* 0x000fe20000400000 */
        /* <DEDUP_REMOVED lines=18> */
[----:B------:R-:W-:Y:S01]  /*6cf0*/  F2FP.SATFINITE.E5M2.F32.PACK_AB_MERGE_C R94, R15, R14, RZ ;  /* 0x0000000e0f5e723e */ /* 0x000fe200048060ff */
[----:B------:R-:W-:Y:S01]  /*6d00*/  FFMA R28, R49, R51, R28 ;  /* 0x00000033311c7223 */ /* 0x000fe2000000001c */
[----:B------:R-:W-:Y:S01]  /*6d10*/  F2FP.SATFINITE.E5M2.F32.PACK_AB_MERGE_C R95, R19, R18, RZ ;  /* 0x00000012135f723e */ /* 0x000fe200048060ff */
[C---:B------:R-:W-:Y:S01]  /*6d20*/  FFMA R29, R49.reuse, R48, R29 ;  /* 0x00000030311d7223 */ /* 0x040fe2000000001d */
[C---:B------:R-:W-:Y:S01]  /*6d30*/  FFMA R30, R49.reuse, R77, R30 ;  /* 0x0000004d311e7223 */ /* 0x040fe2000000001e */
[----:B------:R-:W-:Y:S01]  /*6d40*/  FFMA R35, R49, R50, R35 ;  /* 0x0000003231237223 */ /* 0x000fe20000000023 */
[----:B------:R-:W-:Y:S02]  /*6d50*/  F2FP.SATFINITE.E5M2.F32.PACK_AB_MERGE_C R94, R13, R12, R94 ;  /* 0x0000000c0d5e723e */ /* 0x000fe4000480605e */
[----:B------:R-:W-:Y:S02]  /*6d60*/  F2FP.SATFINITE.E5M2.F32.PACK_AB_MERGE_C R95, R17, R16, R95 ;  /* 0x00000010115f723e */ /* 0x000fe4000480605f */
[----:B------:R-:W-:Y:S02]  /*6d70*/  F2FP.SATFINITE.E5M2.F32.PACK_AB_MERGE_C R113, R23, R3, RZ ;  /* 0x000000031771723e */ /* 0x000fe400048060ff */
[----:B------:R-:W-:Y:S01]  /*6d80*/  F2FP.SATFINITE.E5M2.F32.PACK_AB_MERGE_C R114, R27, R22, RZ ;  /* 0x000000161b72723e */ /* 0x000fe200048060ff */
[----:B------:R1:W-:Y:S01]  /*6d90*/  STS.128 [R103+UR43+0x1400], R92 ;  /* 0x0014005c67007988 */ /* 0x0003e20008000c2b */
[----:B------:R-:W-:Y:S02]  /*6da0*/  F2FP.SATFINITE.E5M2.F32.PACK_AB_MERGE_C R116, R31, R26, RZ ;  /* 0x0000001a1f74723e */ /* 0x000fe400048060ff */
[----:B------:R-:W-:Y:S02]  /*6db0*/  F2FP.SATFINITE.E5M2.F32.PACK_AB_MERGE_C R117, R35, R30, RZ ;  /* 0x0000001e2375723e */ /* 0x000fe400048060ff */
[----:B------:R-:W-:Y:S02]  /*6dc0*/  F2FP.SATFINITE.E5M2.F32.PACK_AB_MERGE_C R112, R2, R0, R113 ;  /* 0x000000000270723e */ /* 0x000fe40004806071 */
[----:B------:R-:W-:Y:S02]  /*6dd0*/  F2FP.SATFINITE.E5M2.F32.PACK_AB_MERGE_C R113, R21, R20, R114 ;  /* 0x000000141571723e */ /* 0x000fe40004806072 */
[----:B------:R-:W-:Y:S02]  /*6de0*/  F2FP.SATFINITE.E5M2.F32.PACK_AB_MERGE_C R114, R25, R24, R116 ;  /* 0x000000181972723e */ /* 0x000fe40004806074 */
[----:B------:R-:W-:Y:S02]  /*6df0*/  F2FP.SATFINITE.E5M2.F32.PACK_AB_MERGE_C R115, R29, R28, R117 ;  /* 0x0000001c1d73723e */ /* 0x000fe40004806075 */
[----:B------:R-:W-:Y:S03]  /*6e00*/  IADD3 R116, PT, PT, R44, 0x1, RZ ;  /* 0x000000012c747810 */ /* 0x000fe60007ffe0ff */
[----:B------:R1:W-:Y:S01]  /*6e10*/  STS.128 [R102+0x1010], R112 ;  /* 0x0010107066007388 */ /* 0x0003e20000000c00 */
[----:B------:R-:W-:Y:S01]  /*6e20*/  @!PT LDS RZ, [RZ] ;  /* 0x00000000fffff984 */ /* 0x000fe20000000800 */
[----:B------:R-:W-:Y:S01]  /*6e30*/  @!PT LDS RZ, [RZ] ;  /* 0x00000000fffff984 */ /* 0x000fe20000000800 */
[----:B------:R-:W-:Y:S01]  /*6e40*/  @!PT LDS RZ, [RZ] ;  /* 0x00000000fffff984 */ /* 0x000fe20000000800 */
[----:B------:R-:W-:Y:S01]  /*6e50*/  @!PT LDS RZ, [RZ] ;  /* 0x00000000fffff984 */ /* 0x000fe20000000800 */
[----:B------:R3:W-:Y:S07]  /*6e60*/  MEMBAR.ALL.CTA ;  /* 0x0000000000007992 */ /* 0x0007ee0000008000 */
[----:B---3--:R-:W3:Y:S02]  /*6e70*/  FENCE.VIEW.ASYNC.S ;  /* 0x00000000000073c6 */ /* 0x008ee40000000000 */
[----:B---3--:R-:W-:Y:S06]  /*6e80*/  BAR.SYNC.DEFER_BLOCKING 0x1, 0x80 ;  /* 0x0042000000007b1d */ /* 0x008fec0000010000 */
[----:B------:R-:W-:Y:S05]  /*6e90*/  @P0 BRA `(.L_x_117) ;  /* 0x0000000000340947 */ /* 0x000fea0003800000 */
[----:B------:R-:W-:Y:S01]  /*6ea0*/  UIADD3 UR12, UPT, UPT, UR43, 0x1400, URZ ;  /* 0x000014002b0c7890 */ /* 0x000fe2000fffe0ff */
[----:B------:R-:W-:Y:S01]  /*6eb0*/  R2UR UR9, R91 ;  /* 0x000000005b0972ca */ /* 0x000fe200000e0000 */
[----:B------:R-:W-:Y:S01]  /*6ec0*/  UIADD3 UR10, UP0, UPT, UR46, 0x680, URZ ;  /* 0x000006802e0a7890 */ /* 0x000fe2000ff1e0ff */
[----:B------:R-:W-:Y:S01]  /*6ed0*/  R2UR UR8, R97 ;  /* 0x00000000610872ca */ /* 0x000fe200000e0000 */
[----:B------:R-:W-:Y:S02]  /*6ee0*/  UMOV UR7, UR36 ;  /* 0x0000002400077c82 */ /* 0x000fe40008000000 */
[----:B------:R-:W-:Y:S01]  /*6ef0*/  IMAD.U32 R109, RZ, RZ, UR12 ;  /* 0x0000000cff6d7e24 */ /* 0x000fe2000f8e00ff */
[----:B------:R-:W-:Y:S04]  /*6f00*/  UIADD3.X UR11, UPT, UPT, URZ, UR47, URZ, UP0, !UPT ;  /* 0x0000002fff0b7290 */ /* 0x000fe800087fe4ff */
[----:B------:R-:W-:Y:S03]  /*6f10*/  R2UR UR4, R109 ;  /* 0x000000006d0472ca */ /* 0x000fe600000e0000 */
[----:B------:R-:W-:Y:S02]  /*6f20*/  USHF.L.U32 UR5, UR9, 0x6, URZ ;  /* 0x0000000609057899 */ /* 0x000fe400080006ff */
[----:B------:R-:W-:Y:S09]  /*6f30*/  USHF.L.U32 UR6, UR8, 0x6, URZ ;  /* 0x0000000608067899 */ /* 0x000ff200080006ff */
[----:B------:R3:W-:Y:S01]  /*6f40*/  UTMASTG.3D [UR4], [UR10] ;  /* 0x000000040a0073b5 */ /* 0x0007e20008010000 */
[----:B------:R0:W-:Y:S01]  /*6f50*/  UTMACMDFLUSH ;  /* 0x00000000000079b7 */ /* 0x0001e20000000000 */
[----:B---3--:R-:W-:Y:S04]  /*6f60*/  DEPBAR.LE SB0, 0x0 ;  /* 0x000080000000791a */ /* 0x008fe80000000000 */
.L_x_117:
[----:B------:R-:W-:Y:S05]  /*6f70*/  BSYNC.RECONVERGENT B0 ;  /* 0x0000000000007941 */ /* 0x000fea0003800200 */
.L_x_116:
[----:B------:R-:W-:Y:S01]  /*6f80*/  BAR.SYNC.DEFER_BLOCKING 0x1, 0x80 ;  /* 0x0042000000007b1d */ /* 0x000fe20000010000 */
[----:B------:R-:W-:Y:S01]  /*6f90*/  ISETP.NE.AND P2, PT, R110, RZ, PT ;  /* 0x000000ff6e00720c */ /* 0x000fe20003f45270 */
[----:B------:R-:W-:Y:S01]  /*6fa0*/  IMAD.IADD R91, R43, 0x1, R79 ;  /* 0x000000012b5b7824 */ /* 0x000fe200078e024f */
[----:B------:R-:W-:Y:S01]  /*6fb0*/  ISETP.NE.AND P0, PT, R111, 0x2, PT ;  /* 0x000000026f00780c */ /* 0x000fe20003f05270 */
[----:B------:R-:W-:Y:S01]  /*6fc0*/  IMAD.IADD R97, R45, 0x1, R90 ;  /* 0x000000012d617824 */ /* 0x000fe200078e025a */
[----:B------:R-:W-:Y:S02]  /*6fd0*/  ISETP.NE.AND P1, PT, R116, 0x4, PT ;  /* 0x000000047400780c */ /* 0x000fe40003f25270 */
[----:B------:R-:W-:Y:S02]  /*6fe0*/  SEL R0, RZ, 0x1, P0 ;  /* 0x00000001ff007807 */ /* 0x000fe40000000000 */
[----:B------:R-:W-:Y:S02]  /*6ff0*/  SEL R3, RZ, 0x1, P1 ;  /* 0x00000001ff037807 */ /* 0x000fe40000800000 */
[----:B------:R-:W-:Y:S02]  /*7000*/  LOP3.LUT R107, R107, R0, RZ, 0x3c, !PT ;  /* 0x000000006b6b7212 */ /* 0x000fe400078e3cff */
[----:B------:R-:W-:Y:S02]  /*7010*/  LOP3.LUT R108, R108, R3, RZ, 0x3c, !PT ;  /* 0x000000036c6c7212 */ /* 0x000fe400078e3cff */
[----:B------:R-:W-:Y:S02]  /*7020*/  @P2 R2UR UR36, R105 ;  /* 0x00000000692422ca */ /* 0x000fe400000e0000 */
[----:B------:R-:W-:Y:S02]  /*7030*/  SEL R111, R111, RZ, P0 ;  /* 0x000000ff6f6f7207 */ /* 0x000fe40000000000 */
[----:B------:R-:W-:Y:S01]  /*7040*/  SEL R44, R116, RZ, P1 ;  /* 0x000000ff742c7207 */ /* 0x000fe20000800000 */
[----:B------:R-:W-:Y:S10]  /*7050*/  @P2 BRA `(.L_x_118) ;  /* 0xffffffe400842947 */ /* 0x000ff4000383ffff */
[----:B------:R-:W-:Y:S05]  /*7060*/  EXIT ;  /* 0x000000000000794d */ /* 0x000fea0003800000 */
.L_x_20:
[----:B--2---:R2:W1:Y:S02]  /*7070*/  SYNCS.PHASECHK.TRANS64.TRYWAIT P0, [R3+URZ+0x240], R2 ;  /* 0x00024002030075a7 */ /* 0x00446400080011ff */
[----:B-1----:R-:W-:Y:S05]  /*7080*/  @!P0 NANOSLEEP.SYNCS 0x989680 ;  /* 0x009896800000895d */ /* 0x002fea0003900000 */
[----:B------:R-:W1:Y:S02]  /*7090*/  @!P0 SYNCS.PHASECHK.TRANS64 P0, [R3+URZ+0x240], R2 ;  /* 0x00024002030085a7 */ /* 0x000e6400080010ff */
[----:B-1----:R-:W-:Y:S05]  /*70a0*/  @!P0 BRA `(.L_x_20) ;  /* 0xfffffffc00f08947 */ /* 0x002fea000383ffff */
[----:B------:R-:W-:Y:S05]  /*70b0*/  BRA `(.L_x_119) ;  /* 0xffffffa400f47947 */ /* 0x000fea000383ffff */
.L_x_23:
[----:B-1----:R-:W-:-:S07]  /*70c0*/  MOV R2, UR33 ;  /* 0x0000002100027c02 */ /* 0x002fce0008000f00 */
.L_x_120:
[----:B-1----:R1:W2:Y:S02]  /*70d0*/  SYNCS.PHASECHK.TRANS64.TRYWAIT P0, [R2+URZ+0xd8], R5 ;  /* 0x0000d805020075a7 */ /* 0x0022a400080011ff */
[----:B--2---:R-:W-:Y:S05]  /*70e0*/  @!P0 NANOSLEEP.SYNCS 0x989680 ;  /* 0x009896800000895d */ /* 0x004fea0003900000 */
[----:B------:R-:W2:Y:S02]  /*70f0*/  @!P0 SYNCS.PHASECHK.TRANS64 P0, [R2+URZ+0xd8], R5 ;  /* 0x0000d805020085a7 */ /* 0x000ea400080010ff */
[----:B--2---:R-:W-:Y:S05]  /*7100*/  @!P0 BRA `(.L_x_120) ;  /* 0xfffffffc00f08947 */ /* 0x004fea000383ffff */
[----:B------:R-:W-:Y:S05]  /*7110*/  BRA `(.L_x_22) ;  /* 0xffffffa800447947 */ /* 0x000fea000383ffff */
.L_x_29:
[----:B-1----:R-:W-:-:S07]  /*7120*/  MOV R2, UR17 ;  /* 0x0000001100027c02 */ /* 0x002fce0008000f00 */
.L_x_121:
[----:B-1----:R1:W2:Y:S02]  /*7130*/  SYNCS.PHASECHK.TRANS64.TRYWAIT P0, [R2+URZ+0xd8], R5 ;  /* 0x0000d805020075a7 */ /* 0x0022a400080011ff */
[----:B--2---:R-:W-:Y:S05]  /*7140*/  @!P0 NANOSLEEP.SYNCS 0x989680 ;  /* 0x009896800000895d */ /* 0x004fea0003900000 */
[----:B------:R-:W2:Y:S02]  /*7150*/  @!P0 SYNCS.PHASECHK.TRANS64 P0, [R2+URZ+0xd8], R5 ;  /* 0x0000d805020085a7 */ /* 0x000ea400080010ff */
[----:B--2---:R-:W-:Y:S05]  /*7160*/  @!P0 BRA `(.L_x_121) ;  /* 0xfffffffc00f08947 */ /* 0x004fea000383ffff */
[----:B------:R-:W-:Y:S05]  /*7170*/  BRA `(.L_x_28) ;  /* 0xffffffa800e87947 */ /* 0x000fea000383ffff */
.L_x_33:
[----:B-1----:R1:W2:Y:S02]  /*7180*/  SYNCS.PHASECHK.TRANS64.TRYWAIT P0, [R2+URZ+0x1d0], R3 ;  /* 0x0001d003020075a7 */ /* 0x0022a400080011ff */
[----:B--2---:R-:W-:Y:S05]  /*7190*/  @!P0 NANOSLEEP.SYNCS 0x989680 ;  /* 0x009896800000895d */ /* 0x004fea0003900000 */
[----:B------:R-:W2:Y:S02]  /*71a0*/  @!P0 SYNCS.PHASECHK.TRANS64 P0, [R2+URZ+0x1d0], R3 ;  /* 0x0001d003020085a7 */ /* 0x000ea400080010ff */
[----:B--2---:R-:W-:Y:S05]  /*71b0*/  @!P0 BRA `(.L_x_33) ;  /* 0xfffffffc00f08947 */ /* 0x004fea000383ffff */
[----:B------:R-:W-:Y:S05]  /*71c0*/  BRA `(.L_x_122) ;  /* 0xffffffac00747947 */ /* 0x000fea000383ffff */
.L_x_37:
[----:B----4-:R-:W-:-:S07]  /*71d0*/  MOV R0, UR5 ;  /* 0x0000000500007c02 */ /* 0x010fce0008000f00 */
.L_x_123:
[----:B-1----:R1:W2:Y:S02]  /*71e0*/  SYNCS.PHASECHK.TRANS64.TRYWAIT P0, [R0+URZ], R3 ;  /* 0x00000003000075a7 */ /* 0x0022a400080011ff */
[----:B--2---:R-:W-:Y:S05]  /*71f0*/  @!P0 NANOSLEEP.SYNCS 0x989680 ;  /* 0x009896800000895d */ /* 0x004fea0003900000 */
[----:B------:R-:W2:Y:S02]  /*7200*/  @!P0 SYNCS.PHASECHK.TRANS64 P0, [R0+URZ], R3 ;  /* 0x00000003000085a7 */ /* 0x000ea400080010ff */
[----:B--2---:R-:W-:Y:S05]  /*7210*/  @!P0 BRA `(.L_x_123) ;  /* 0xfffffffc00f08947 */ /* 0x004fea000383ffff */
[----:B------:R-:W-:Y:S05]  /*7220*/  BRA `(.L_x_124) ;  /* 0xffffffb000e47947 */ /* 0x000fea000383ffff */
.L_x_38:
[----:B----4-:R-:W-:-:S07]  /*7230*/  MOV R0, UR5 ;  /* 0x0000000500007c02 */ /* 0x010fce0008000f00 */
.L_x_125:
[----:B-1----:R1:W2:Y:S02]  /*7240*/  SYNCS.PHASECHK.TRANS64.TRYWAIT P0, [R0+URZ], R3 ;  /* 0x00000003000075a7 */ /* 0x0022a400080011ff */
[----:B--2---:R-:W-:Y:S05]  /*7250*/  @!P0 NANOSLEEP.SYNCS 0x989680 ;  /* 0x009896800000895d */ /* 0x004fea0003900000 */
[----:B------:R-:W2:Y:S02]  /*7260*/  @!P0 SYNCS.PHASECHK.TRANS64 P0, [R0+URZ], R3 ;  /* 0x00000003000085a7 */ /* 0x000ea400080010ff */
[----:B--2---:R-:W-:Y:S05]  /*7270*/  @!P0 BRA `(.L_x_125) ;  /* 0xfffffffc00f08947 */ /* 0x004fea000383ffff */
[----:B------:R-:W-:Y:S05]  /*7280*/  BRA `(.L_x_126) ;  /* 0xffffffb000f07947 */ /* 0x000fea000383ffff */
.L_x_39:
[----:B----4-:R-:W-:-:S07]  /*7290*/  MOV R0, UR5 ;  /* 0x0000000500007c02 */ /* 0x010fce0008000f00 */
.L_x_127:
[----:B-1----:R1:W2:Y:S02]  /*72a0*/  SYNCS.PHASECHK.TRANS64.TRYWAIT P0, [R0+URZ], R3 ;  /* 0x00000003000075a7 */ /* 0x0022a400080011ff */
[----:B--2---:R-:W-:Y:S05]  /*72b0*/  @!P0 NANOSLEEP.SYNCS 0x989680 ;  /* 0x009896800000895d */ /* 0x004fea0003900000 */
[----:B------:R-:W2:Y:S02]  /*72c0*/  @!P0 SYNCS.PHASECHK.TRANS64 P0, [R0+URZ], R3 ;  /* 0x00000003000085a7 */ /* 0x000ea400080010ff */
[----:B--2---:R-:W-:Y:S05]  /*72d0*/  @!P0 BRA `(.L_x_127) ;  /* 0xfffffffc00f08947 */ /* 0x004fea000383ffff */
[----:B------:R-:W-:Y:S05]  /*72e0*/  BRA `(.L_x_128) ;  /* 0xffffffb000fc7947 */ /* 0x000fea000383ffff */
.L_x_40:
[----:B----4-:R-:W-:-:S07]  /*72f0*/  MOV R0, UR5 ;  /* 0x0000000500007c02 */ /* 0x010fce0008000f00 */
.L_x_129:
[----:B-1----:R1:W2:Y:S02]  /*7300*/  SYNCS.PHASECHK.TRANS64.TRYWAIT P0, [R0+URZ], R3 ;  /* 0x00000003000075a7 */ /* 0x0022a400080011ff */
[----:B--2---:R-:W-:Y:S05]  /*7310*/  @!P0 NANOSLEEP.SYNCS 0x989680 ;  /* 0x009896800000895d */ /* 0x004fea0003900000 */
[----:B------:R-:W2:Y:S02]  /*7320*/  @!P0 SYNCS.PHASECHK.TRANS64 P0, [R0+URZ], R3 ;  /* 0x00000003000085a7 */ /* 0x000ea400080010ff */
[----:B--2---:R-:W-:Y:S05]  /*7330*/  @!P0 BRA `(.L_x_129) ;  /* 0xfffffffc00f08947 */ /* 0x004fea000383ffff */
[----:B------:R-:W-:Y:S05]  /*7340*/  BRA `(.L_x_130) ;  /* 0xffffffb400087947 */ /* 0x000fea000383ffff */
.L_x_41:
[----:B----4-:R-:W-:-:S07]  /*7350*/  MOV R0, UR5 ;  /* 0x0000000500007c02 */ /* 0x010fce0008000f00 */
.L_x_131:
[----:B-1----:R1:W2:Y:S02]  /*7360*/  SYNCS.PHASECHK.TRANS64.TRYWAIT P0, [R0+URZ], R3 ;  /* 0x00000003000075a7 */ /* 0x0022a400080011ff */
[----:B--2---:R-:W-:Y:S05]  /*7370*/  @!P0 NANOSLEEP.SYNCS 0x989680 ;  /* 0x009896800000895d */ /* 0x004fea0003900000 */
[----:B------:R-:W2:Y:S02]  /*7380*/  @!P0 SYNCS.PHASECHK.TRANS64 P0, [R0+URZ], R3 ;  /* 0x00000003000085a7 */ /* 0x000ea400080010ff */
[----:B--2---:R-:W-:Y:S05]  /*7390*/  @!P0 BRA `(.L_x_131) ;  /* 0xfffffffc00f08947 */ /* 0x004fea000383ffff */
[----:B------:R-:W-:Y:S05]  /*73a0*/  BRA `(.L_x_132) ;  /* 0xffffffb400147947 */ /* 0x000fea000383ffff */
.L_x_42:
[----:B----4-:R-:W-:-:S07]  /*73b0*/  MOV R0, UR5 ;  /* 0x0000000500007c02 */ /* 0x010fce0008000f00 */
.L_x_133:
[----:B-1----:R1:W2:Y:S02]  /*73c0*/  SYNCS.PHASECHK.TRANS64.TRYWAIT P0, [R0+URZ], R3 ;  /* 0x00000003000075a7 */ /* 0x0022a400080011ff */
[----:B--2---:R-:W-:Y:S05]  /*73d0*/  @!P0 NANOSLEEP.SYNCS 0x989680 ;  /* 0x009896800000895d */ /* 0x004fea0003900000 */
[----:B------:R-:W2:Y:S02]  /*73e0*/  @!P0 SYNCS.PHASECHK.TRANS64 P0, [R0+URZ], R3 ;  /* 0x00000003000085a7 */ /* 0x000ea400080010ff */
[----:B--2---:R-:W-:Y:S05]  /*73f0*/  @!P0 BRA `(.L_x_133) ;  /* 0xfffffffc00f08947 */ /* 0x004fea000383ffff */
[----:B------:R-:W-:Y:S05]  /*7400*/  BRA `(.L_x_134) ;  /* 0xffffffb400207947 */ /* 0x000fea000383ffff */
.L_x_43:
[----:B----4-:R-:W-:-:S07]  /*7410*/  MOV R0, UR5 ;  /* 0x0000000500007c02 */ /* 0x010fce0008000f00 */
.L_x_135:
[----:B-1----:R1:W2:Y:S02]  /*7420*/  SYNCS.PHASECHK.TRANS64.TRYWAIT P0, [R0+URZ], R3 ;  /* 0x00000003000075a7 */ /* 0x0022a400080011ff */
[----:B--2---:R-:W-:Y:S05]  /*7430*/  @!P0 NANOSLEEP.SYNCS 0x989680 ;  /* 0x009896800000895d */ /* 0x004fea0003900000 */
[----:B------:R-:W2:Y:S02]  /*7440*/  @!P0 SYNCS.PHASECHK.TRANS64 P0, [R0+URZ], R3 ;  /* 0x00000003000085a7 */ /* 0x000ea400080010ff */
[----:B--2---:R-:W-:Y:S05]  /*7450*/  @!P0 BRA `(.L_x_135) ;  /* 0xfffffffc00f08947 */ /* 0x004fea000383ffff */
[----:B------:R-:W-:Y:S05]  /*7460*/  BRA `(.L_x_136) ;  /* 0xffffffb4002c7947 */ /* 0x000fea000383ffff */
.L_x_44:
[----:B----4-:R-:W-:-:S07]  /*7470*/  MOV R0, UR5 ;  /* 0x0000000500007c02 */ /* 0x010fce0008000f00 */
.L_x_137:
[----:B-1----:R1:W2:Y:S02]  /*7480*/  SYNCS.PHASECHK.TRANS64.TRYWAIT P0, [R0+URZ], R3 ;  /* 0x00000003000075a7 */ /* 0x0022a400080011ff */
[----:B--2---:R-:W-:Y:S05]  /*7490*/  @!P0 NANOSLEEP.SYNCS 0x989680 ;  /* 0x009896800000895d */ /* 0x004fea0003900000 */
[----:B------:R-:W2:Y:S02]  /*74a0*/  @!P0 SYNCS.PHASECHK.TRANS64 P0, [R0+URZ], R3 ;  /* 0x00000003000085a7 */ /* 0x000ea400080010ff */
[----:B--2---:R-:W-:Y:S05]  /*74b0*/  @!P0 BRA `(.L_x_137) ;  /* 0xfffffffc00f08947 */ /* 0x004fea000383ffff */
[----:B------:R-:W-:Y:S05]  /*74c0*/  BRA `(.L_x_138) ;  /* 0xffffffb400387947 */ /* 0x000fea000383ffff */
.L_x_45:
[----:B----4-:R-:W-:-:S07]  /*74d0*/  MOV R0, UR5 ;  /* 0x0000000500007c02 */ /* 0x010fce0008000f00 */
.L_x_139:
[----:B-1----:R1:W2:Y:S02]  /*74e0*/  SYNCS.PHASECHK.TRANS64.TRYWAIT P0, [R0+URZ], R3 ;  /* 0x00000003000075a7 */ /* 0x0022a400080011ff */
[----:B--2---:R-:W-:Y:S05]  /*74f0*/  @!P0 NANOSLEEP.SYNCS 0x989680 ;  /* 0x009896800000895d */ /* 0x004fea0003900000 */
[----:B------:R-:W2:Y:S02]  /*7500*/  @!P0 SYNCS.PHASECHK.TRANS64 P0, [R0+URZ], R3 ;  /* 0x00000003000085a7 */ /* 0x000ea400080010ff */
[----:B--2---:R-:W-:Y:S05]  /*7510*/  @!P0 BRA `(.L_x_139) ;  /* 0xfffffffc00f08947 */ /* 0x004fea000383ffff */
[----:B------:R-:W-:Y:S05]  /*7520*/  BRA `(.L_x_140) ;  /* 0xffffffb400447947 */ /* 0x000fea000383ffff */
.L_x_46:
[----:B----4-:R-:W-:-:S07]  /*7530*/  MOV R0, UR5 ;  /* 0x0000000500007c02 */ /* 0x010fce0008000f00 */
.L_x_141:
[----:B-1----:R1:W2:Y:S02]  /*7540*/  SYNCS.PHASECHK.TRANS64.TRYWAIT P0, [R0+URZ], R3 ;  /* 0x00000003000075a7 */ /* 0x0022a400080011ff */
[----:B--2---:R-:W-:Y:S05]  /*7550*/  @!P0 NANOSLEEP.SYNCS 0x989680 ;  /* 0x009896800000895d */ /* 0x004fea0003900000 */
[----:B------:R-:W2:Y:S02]  /*7560*/  @!P0 SYNCS.PHASECHK.TRANS64 P0, [R0+URZ], R3 ;  /* 0x00000003000085a7 */ /* 0x000ea400080010ff */
[----:B--2---:R-:W-:Y:S05]  /*7570*/  @!P0 BRA `(.L_x_141) ;  /* 0xfffffffc00f08947 */ /* 0x004fea000383ffff */
[----:B------:R-:W-:Y:S05]  /*7580*/  BRA `(.L_x_142) ;  /* 0xffffffb400507947 */ /* 0x000fea000383ffff */
.L_x_47:
[----:B----4-:R-:W-:-:S07]  /*7590*/  MOV R0, UR5 ;  /* 0x0000000500007c02 */ /* 0x010fce0008000f00 */
.L_x_143:
[----:B-1----:R1:W2:Y:S02]  /*75a0*/  SYNCS.PHASECHK.TRANS64.TRYWAIT P0, [R0+URZ], R3 ;  /* 0x00000003000075a7 */ /* 0x0022a400080011ff */
[----:B--2---:R-:W-:Y:S05]  /*75b0*/  @!P0 NANOSLEEP.SYNCS 0x989680 ;  /* 0x009896800000895d */ /* 0x004fea0003900000 */
[----:B------:R-:W2:Y:S02]  /*75c0*/  @!P0 SYNCS.PHASECHK.TRANS64 P0, [R0+URZ], R3 ;  /* 0x00000003000085a7 */ /* 0x000ea400080010ff */
[----:B--2---:R-:W-:Y:S05]  /*75d0*/  @!P0 BRA `(.L_x_143) ;  /* 0xfffffffc00f08947 */ /* 0x004fea000383ffff */
[----:B------:R-:W-:Y:S05]  /*75e0*/  BRA `(.L_x_144) ;  /* 0xffffffb4005c7947 */ /* 0x000fea000383ffff */
.L_x_48:
[----:B----4-:R-:W-:-:S07]  /*75f0*/  MOV R0, UR5 ;  /* 0x0000000500007c02 */ /* 0x010fce0008000f00 */
.L_x_145:
[----:B-1----:R1:W2:Y:S02]  /*7600*/  SYNCS.PHASECHK.TRANS64.TRYWAIT P0, [R0+URZ], R3 ;  /* 0x00000003000075a7 */ /* 0x0022a400080011ff */
[----:B--2---:R-:W-:Y:S05]  /*7610*/  @!P0 NANOSLEEP.SYNCS 0x989680 ;  /* 0x009896800000895d */ /* 0x004fea0003900000 */
[----:B------:R-:W2:Y:S02]  /*7620*/  @!P0 SYNCS.PHASECHK.TRANS64 P0, [R0+URZ], R3 ;  /* 0x00000003000085a7 */ /* 0x000ea400080010ff */
[----:B--2---:R-:W-:Y:S05]  /*7630*/  @!P0 BRA `(.L_x_145) ;  /* 0xfffffffc00f08947 */ /* 0x004fea000383ffff */
[----:B------:R-:W-:Y:S05]  /*7640*/  BRA `(.L_x_146) ;  /* 0xffffffb400687947 */ /* 0x000fea000383ffff */
.L_x_49:
[----:B----4-:R-:W-:-:S07]  /*7650*/  MOV R0, UR5 ;  /* 0x0000000500007c02 */ /* 0x010fce0008000f00 */
.L_x_147:
[----:B-1----:R1:W2:Y:S02]  /*7660*/  SYNCS.PHASECHK.TRANS64.TRYWAIT P0, [R0+URZ], R3 ;  /* 0x00000003000075a7 */ /* 0x0022a400080011ff */
[----:B--2---:R-:W-:Y:S05]  /*7670*/  @!P0 NANOSLEEP.SYNCS 0x989680 ;  /* 0x009896800000895d */ /* 0x004fea0003900000 */
[----:B------:R-:W2:Y:S02]  /*7680*/  @!P0 SYNCS.PHASECHK.TRANS64 P0, [R0+URZ], R3 ;  /* 0x00000003000085a7 */ /* 0x000ea400080010ff */
[----:B--2---:R-:W-:Y:S05]  /*7690*/  @!P0 BRA `(.L_x_147) ;  /* 0xfffffffc00f08947 */ /* 0x004fea000383ffff */
[----:B------:R-:W-:Y:S05]  /*76a0*/  BRA `(.L_x_148) ;  /* 0xffffffb400747947 */ /* 0x000fea000383ffff */
.L_x_50:
[----:B----4-:R-:W-:-:S07]  /*76b0*/  MOV R0, UR5 ;  /* 0x0000000500007c02 */ /* 0x010fce0008000f00 */
.L_x_149:
[----:B-1----:R1:W2:Y:S02]  /*76c0*/  SYNCS.PHASECHK.TRANS64.TRYWAIT P0, [R0+URZ], R3 ;  /* 0x00000003000075a7 */ /* 0x0022a400080011ff */
[----:B--2---:R-:W-:Y:S05]  /*76d0*/  @!P0 NANOSLEEP.SYNCS 0x989680 ;  /* 0x009896800000895d */ /* 0x004fea0003900000 */
[----:B------:R-:W2:Y:S02]  /*76e0*/  @!P0 SYNCS.PHASECHK.TRANS64 P0, [R0+URZ], R3 ;  /* 0x00000003000085a7 */ /* 0x000ea400080010ff */
[----:B--2---:R-:W-:Y:S05]  /*76f0*/  @!P0 BRA `(.L_x_149) ;  /* 0xfffffffc00f08947 */ /* 0x004fea000383ffff */
[----:B------:R-:W-:Y:S05]  /*7700*/  BRA `(.L_x_150) ;  /* 0xffffffb400807947 */ /* 0x000fea000383ffff */
.L_x_51:
[----:B----4-:R-:W-:-:S07]  /*7710*/  MOV R0, UR5 ;  /* 0x0000000500007c02 */ /* 0x010fce0008000f00 */
.L_x_151:
[----:B-1----:R1:W2:Y:S02]  /*7720*/  SYNCS.PHASECHK.TRANS64.TRYWAIT P0, [R0+URZ], R3 ;  /* 0x00000003000075a7 */ /* 0x0022a400080011ff */
[----:B--2---:R-:W-:Y:S05]  /*7730*/  @!P0 NANOSLEEP.SYNCS 0x989680 ;  /* 0x009896800000895d */ /* 0x004fea0003900000 */
[----:B------:R-:W2:Y:S02]  /*7740*/  @!P0 SYNCS.PHASECHK.TRANS64 P0, [R0+URZ], R3 ;  /* 0x00000003000085a7 */ /* 0x000ea400080010ff */
[----:B--2---:R-:W-:Y:S05]  /*7750*/  @!P0 BRA `(.L_x_151) ;  /* 0xfffffffc00f08947 */ /* 0x004fea000383ffff */
[----:B------:R-:W-:Y:S05]  /*7760*/  BRA `(.L_x_152) ;  /* 0xffffffb4008c7947 */ /* 0x000fea000383ffff */
.L_x_52:
[----:B----4-:R-:W-:-:S07]  /*7770*/  MOV R0, UR5 ;  /* 0x0000000500007c02 */ /* 0x010fce0008000f00 */
.L_x_153:
[----:B-1----:R1:W2:Y:S02]  /*7780*/  SYNCS.PHASECHK.TRANS64.TRYWAIT P0, [R0+URZ], R3 ;  /* 0x00000003000075a7 */ /* 0x0022a400080011ff */
[----:B--2---:R-:W-:Y:S05]  /*7790*/  @!P0 NANOSLEEP.SYNCS 0x989680 ;  /* 0x009896800000895d */ /* 0x004fea0003900000 */
[----:B------:R-:W2:Y:S02]  /*77a0*/  @!P0 SYNCS.PHASECHK.TRANS64 P0, [R0+URZ], R3 ;  /* 0x00000003000085a7 */ /* 0x000ea400080010ff */
[----:B--2---:R-:W-:Y:S05]  /*77b0*/  @!P0 BRA `(.L_x_153) ;  /* 0xfffffffc00f08947 */ /* 0x004fea000383ffff */
[----:B------:R-:W-:Y:S05]  /*77c0*/  BRA `(.L_x_154) ;  /* 0xffffffb400987947 */ /* 0x000fea000383ffff */
.L_x_53:
[----:B----4-:R-:W-:-:S07]  /*77d0*/  MOV R0, UR5 ;  /* 0x0000000500007c02 */ /* 0x010fce0008000f00 */
.L_x_155:
[----:B-1----:R1:W2:Y:S02]  /*77e0*/  SYNCS.PHASECHK.TRANS64.TRYWAIT P0, [R0+URZ], R3 ;  /* 0x00000003000075a7 */ /* 0x0022a400080011ff */
[----:B--2---:R-:W-:Y:S05]  /*77f0*/  @!P0 NANOSLEEP.SYNCS 0x989680 ;  /* 0x009896800000895d */ /* 0x004fea0003900000 */
[----:B------:R-:W2:Y:S02]  /*7800*/  @!P0 SYNCS.PHASECHK.TRANS64 P0, [R0+URZ], R3 ;  /* 0x00000003000085a7 */ /* 0x000ea400080010ff */
[----:B--2---:R-:W-:Y:S05]  /*7810*/  @!P0 BRA `(.L_x_155) ;  /* 0xfffffffc00f08947 */ /* 0x004fea000383ffff */
[----:B------:R-:W-:Y:S05]  /*7820*/  BRA `(.L_x_156) ;  /* 0xffffffb400a47947 */ /* 0x000fea000383ffff */
.L_x_54:
[----:B----4-:R-:W-:-:S07]  /*7830*/  MOV R0, UR5 ;  /* 0x0000000500007c02 */ /* 0x010fce0008000f00 */
.L_x_157:
[----:B-1----:R1:W2:Y:S02]  /*7840*/  SYNCS.PHASECHK.TRANS64.TRYWAIT P0, [R0+URZ], R3 ;  /* 0x00000003000075a7 */ /* 0x0022a400080011ff */
[----:B--2---:R-:W-:Y:S05]  /*7850*/  @!P0 NANOSLEEP.SYNCS 0x989680 ;  /* 0x009896800000895d */ /* 0x004fea0003900000 */
[----:B------:R-:W2:Y:S02]  /*7860*/  @!P0 SYNCS.PHASECHK.TRANS64 P0, [R0+URZ], R3 ;  /* 0x00000003000085a7 */ /* 0x000ea400080010ff */
[----:B--2---:R-:W-:Y:S05]  /*7870*/  @!P0 BRA `(.L_x_157) ;  /* 0xfffffffc00f08947 */ /* 0x004fea000383ffff */
[----:B------:R-:W-:Y:S05]  /*7880*/  BRA `(.L_x_158) ;  /* 0xffffffb400b07947 */ /* 0x000fea000383ffff */
.L_x_55:
[----:B----4-:R-:W-:-:S07]  /*7890*/  MOV R0, UR5 ;  /* 0x0000000500007c02 */ /* 0x010fce0008000f00 */
.L_x_159:
[----:B-1----:R1:W2:Y:S02]  /*78a0*/  SYNCS.PHASECHK.TRANS64.TRYWAIT P0, [R0+URZ], R3 ;  /* 0x00000003000075a7 */ /* 0x0022a400080011ff */
[----:B--2---:R-:W-:Y:S05]  /*78b0*/  @!P0 NANOSLEEP.SYNCS 0x989680 ;  /* 0x009896800000895d */ /* 0x004fea0003900000 */
[----:B------:R-:W2:Y:S02]  /*78c0*/  @!P0 SYNCS.PHASECHK.TRANS64 P0, [R0+URZ], R3 ;  /* 0x00000003000085a7 */ /* 0x000ea400080010ff */
[----:B--2---:R-:W-:Y:S05]  /*78d0*/  @!P0 BRA `(.L_x_159) ;  /* 0xfffffffc00f08947 */ /* 0x004fea000383ffff */
[----:B------:R-:W-:Y:S05]  /*78e0*/  BRA `(.L_x_160) ;  /* 0xffffffb400bc7947 */ /* 0x000fea000383ffff */
.L_x_56:
[----:B----4-:R-:W-:-:S07]  /*78f0*/  MOV R0, UR5 ;  /* 0x0000000500007c02 */ /* 0x010fce0008000f00 */
.L_x_161:
[----:B-1----:R1:W2:Y:S02]  /*7900*/  SYNCS.PHASECHK.TRANS64.TRYWAIT P0, [R0+URZ], R3 ;  /* 0x00000003000075a7 */ /* 0x0022a400080011ff */
[----:B--2---:R-:W-:Y:S05]  /*7910*/  @!P0 NANOSLEEP.SYNCS 0x989680 ;  /* 0x009896800000895d */ /* 0x004fea0003900000 */
[----:B------:R-:W2:Y:S02]  /*7920*/  @!P0 SYNCS.PHASECHK.TRANS64 P0, [R0+URZ], R3 ;  /* 0x00000003000085a7 */ /* 0x000ea400080010ff */
[----:B--2---:R-:W-:Y:S05]  /*7930*/  @!P0 BRA `(.L_x_161) ;  /* 0xfffffffc00f08947 */ /* 0x004fea000383ffff */
[----:B------:R-:W-:Y:S05]  /*7940*/  BRA `(.L_x_162) ;  /* 0xffffffb400c87947 */ /* 0x000fea000383ffff */
.L_x_57:
[----:B----4-:R-:W-:-:S07]  /*7950*/  MOV R0, UR5 ;  /* 0x0000000500007c02 */ /* 0x010fce0008000f00 */
.L_x_163:
[----:B-1----:R1:W2:Y:S02]  /*7960*/  SYNCS.PHASECHK.TRANS64.TRYWAIT P0, [R0+URZ], R3 ;  /* 0x00000003000075a7 */ /* 0x0022a400080011ff */
[----:B--2---:R-:W-:Y:S05]  /*7970*/  @!P0 NANOSLEEP.SYNCS 0x989680 ;  /* 0x009896800000895d */ /* 0x004fea0003900000 */
[----:B------:R-:W2:Y:S02]  /*7980*/  @!P0 SYNCS.PHASECHK.TRANS64 P0, [R0+URZ], R3 ;  /* 0x00000003000085a7 */ /* 0x000ea400080010ff */
[----:B--2---:R-:W-:Y:S05]  /*7990*/  @!P0 BRA `(.L_x_163) ;  /* 0xfffffffc00f08947 */ /* 0x004fea000383ffff */
[----:B------:R-:W-:Y:S05]  /*79a0*/  BRA `(.L_x_164) ;  /* 0xffffffb400d47947 */ /* 0x000fea000383ffff */
.L_x_58:
[----:B----4-:R-:W-:-:S07]  /*79b0*/  MOV R0, UR5 ;  /* 0x0000000500007c02 */ /* 0x010fce0008000f00 */
.L_x_165:
[----:B-1----:R1:W2:Y:S02]  /*79c0*/  SYNCS.PHASECHK.TRANS64.TRYWAIT P0, [R0+URZ], R3 ;  /* 0x00000003000075a7 */ /* 0x0022a400080011ff */
[----:B--2---:R-:W-:Y:S05]  /*79d0*/  @!P0 NANOSLEEP.SYNCS 0x989680 ;  /* 0x009896800000895d */ /* 0x004fea0003900000 */
[----:B------:R-:W2:Y:S02]  /*79e0*/  @!P0 SYNCS.PHASECHK.TRANS64 P0, [R0+URZ], R3 ;  /* 0x00000003000085a7 */ /* 0x000ea400080010ff */
[----:B--2---:R-:W-:Y:S05]  /*79f0*/  @!P0 BRA `(.L_x_165) ;  /* 0xfffffffc00f08947 */ /* 0x004fea000383ffff */
[----:B------:R-:W-:Y:S05]  /*7a00*/  BRA `(.L_x_166) ;  /* 0xffffffb400e07947 */ /* 0x000fea000383ffff */
.L_x_59:
[----:B----4-:R-:W-:-:S07]  /*7a10*/  MOV R0, UR5 ;  /* 0x0000000500007c02 */ /* 0x010fce0008000f00 */
.L_x_167:
[----:B-1----:R1:W2:Y:S02]  /*7a20*/  SYNCS.PHASECHK.TRANS64.TRYWAIT P0, [R0+URZ], R3 ;  /* 0x00000003000075a7 */ /* 0x0022a400080011ff */
[----:B--2---:R-:W-:Y:S05]  /*7a30*/  @!P0 NANOSLEEP.SYNCS 0x989680 ;  /* 0x009896800000895d */ /* 0x004fea0003900000 */
[----:B------:R-:W2:Y:S02]  /*7a40*/  @!P0 SYNCS.PHASECHK.TRANS64 P0, [R0+URZ], R3 ;  /* 0x00000003000085a7 */ /* 0x000ea400080010ff */
[----:B--2---:R-:W-:Y:S05]  /*7a50*/  @!P0 BRA `(.L_x_167) ;  /* 0xfffffffc00f08947 */ /* 0x004fea000383ffff */
[----:B------:R-:W-:Y:S05]  /*7a60*/  BRA `(.L_x_168) ;  /* 0xffffffb400ec7947 */ /* 0x000fea000383ffff */
.L_x_60:
[----:B----4-:R-:W-:-:S07]  /*7a70*/  MOV R0, UR5 ;  /* 0x0000000500007c02 */ /* 0x010fce0008000f00 */
.L_x_169:
[----:B-1----:R1:W2:Y:S02]  /*7a80*/  SYNCS.PHASECHK.TRANS64.TRYWAIT P0, [R0+URZ], R3 ;  /* 0x00000003000075a7 */ /* 0x0022a400080011ff */
[----:B--2---:R-:W-:Y:S05]  /*7a90*/  @!P0 NANOSLEEP.SYNCS 0x989680 ;  /* 0x009896800000895d */ /* 0x004fea0003900000 */
[----:B------:R-:W2:Y:S02]  /*7aa0*/  @!P0 SYNCS.PHASECHK.TRANS64 P0, [R0+URZ], R3 ;  /* 0x00000003000085a7 */ /* 0x000ea400080010ff */
[----:B--2---:R-:W-:Y:S05]  /*7ab0*/  @!P0 BRA `(.L_x_169) ;  /* 0xfffffffc00f08947 */ /* 0x004fea000383ffff */
[----:B------:R-:W-:Y:S05]  /*7ac0*/  BRA `(.L_x_170) ;  /* 0xffffffb400f87947 */ /* 0x000fea000383ffff */
.L_x_61:
[----:B----4-:R-:W-:-:S07]  /*7ad0*/  MOV R0, UR5 ;  /* 0x0000000500007c02 */ /* 0x010fce0008000f00 */
.L_x_171:
[----:B-1----:R1:W2:Y:S02]  /*7ae0*/  SYNCS.PHASECHK.TRANS64.TRYWAIT P0, [R0+URZ], R3 ;  /* 0x00000003000075a7 */ /* 0x0022a400080011ff */
[----:B--2---:R-:W-:Y:S05]  /*7af0*/  @!P0 NANOSLEEP.SYNCS 0x989680 ;  /* 0x009896800000895d */ /* 0x004fea0003900000 */
[----:B------:R-:W2:Y:S02]  /*7b00*/  @!P0 SYNCS.PHASECHK.TRANS64 P0, [R0+URZ], R3 ;  /* 0x00000003000085a7 */ /* 0x000ea400080010ff */
[----:B--2---:R-:W-:Y:S05]  /*7b10*/  @!P0 BRA `(.L_x_171) ;  /* 0xfffffffc00f08947 */ /* 0x004fea000383ffff */
[----:B------:R-:W-:Y:S05]  /*7b20*/  BRA `(.L_x_172) ;  /* 0xffffffb800047947 */ /* 0x000fea000383ffff */
.L_x_62:
[----:B----4-:R-:W-:-:S07]  /*7b30*/  MOV R0, UR5 ;  /* 0x0000000500007c02 */ /* 0x010fce0008000f00 */
.L_x_173:
[----:B-1----:R1:W2:Y:S02]  /*7b40*/  SYNCS.PHASECHK.TRANS64.TRYWAIT P0, [R0+URZ], R3 ;  /* 0x00000003000075a7 */ /* 0x0022a400080011ff */
[----:B--2---:R-:W-:Y:S05]  /*7b50*/  @!P0 NANOSLEEP.SYNCS 0x989680 ;  /* 0x009896800000895d */ /* 0x004fea0003900000 */
[----:B------:R-:W2:Y:S02]  /*7b60*/  @!P0 SYNCS.PHASECHK.TRANS64 P0, [R0+URZ], R3 ;  /* 0x00000003000085a7 */ /* 0x000ea400080010ff */
[----:B--2---:R-:W-:Y:S05]  /*7b70*/  @!P0 BRA `(.L_x_173) ;  /* 0xfffffffc00f08947 */ /* 0x004fea000383ffff */
[----:B------:R-:W-:Y:S05]  /*7b80*/  BRA `(.L_x_174) ;  /* 0xffffffb800107947 */ /* 0x000fea000383ffff */
.L_x_65:
[----:B-1----:R1:W2:Y:S02]  /*7b90*/  SYNCS.PHASECHK.TRANS64.TRYWAIT P0, [R0+URZ+0x230], R5 ;  /* 0x00023005000075a7 */ /* 0x0022a400080011ff */
[----:B--2---:R-:W-:Y:S05]  /*7ba0*/  @!P0 NANOSLEEP.SYNCS 0x989680 ;  /* 0x009896800000895d */ /* 0x004fea0003900000 */
[----:B------:R-:W2:Y:S02]  /*7bb0*/  @!P0 SYNCS.PHASECHK.TRANS64 P0, [R0+URZ+0x230], R5 ;  /* 0x00023005000085a7 */ /* 0x000ea400080010ff */
[----:B--2---:R-:W-:Y:S05]  /*7bc0*/  @!P0 BRA `(.L_x_65) ;  /* 0xfffffffc00f08947 */ /* 0x004fea000383ffff */
[----:B------:R-:W-:Y:S05]  /*7bd0*/  BRA `(.L_x_175) ;  /* 0xffffffb8006c7947 */ /* 0x000fea000383ffff */
.L_x_66:
[----:B------:R-:W-:-:S07]  /*7be0*/  MOV R0, UR5 ;  /* 0x0000000500007c02 */ /* 0x000fce0008000f00 */
.L_x_176:
[----:B-1----:R1:W2:Y:S02]  /*7bf0*/  SYNCS.PHASECHK.TRANS64.TRYWAIT P0, [R0+URZ+0x1e0], R5 ;  /* 0x0001e005000075a7 */ /* 0x0022a400080011ff */
[----:B--2---:R-:W-:Y:S05]  /*7c00*/  @!P0 NANOSLEEP.SYNCS 0x989680 ;  /* 0x009896800000895d */ /* 0x004fea0003900000 */
[----:B------:R-:W2:Y:S02]  /*7c10*/  @!P0 SYNCS.PHASECHK.TRANS64 P0, [R0+URZ+0x1e0], R5 ;  /* 0x0001e005000085a7 */ /* 0x000ea400080010ff */
[----:B--2---:R-:W-:Y:S05]  /*7c20*/  @!P0 BRA `(.L_x_176) ;  /* 0xfffffffc00f08947 */ /* 0x004fea000383ffff */
[----:B------:R-:W-:Y:S05]  /*7c30*/  BRA `(.L_x_177) ;  /* 0xffffffb8007c7947 */ /* 0x000fea000383ffff */
.L_x_67:
[----:B-1----:R1:W2:Y:S02]  /*7c40*/  SYNCS.PHASECHK.TRANS64.TRYWAIT P1, [R0+URZ+0x1d0], R5 ;  /* 0x0001d005000075a7 */ /* 0x0022a400080211ff */
[----:B--2---:R-:W-:Y:S05]  /*7c50*/  @!P1 NANOSLEEP.SYNCS 0x989680 ;  /* 0x009896800000995d */ /* 0x004fea0003900000 */
[----:B------:R-:W2:Y:S02]  /*7c60*/  @!P1 SYNCS.PHASECHK.TRANS64 P1, [R0+URZ+0x1d0], R5 ;  /* 0x0001d005000095a7 */ /* 0x000ea400080210ff */
[----:B--2---:R-:W-:Y:S05]  /*7c70*/  @!P1 BRA `(.L_x_67) ;  /* 0xfffffffc00f09947 */ /* 0x004fea000383ffff */
[----:B------:R-:W-:Y:S05]  /*7c80*/  BRA `(.L_x_178) ;  /* 0xffffffb800ac7947 */ /* 0x000fea000383ffff */
.L_x_70:
[----:B------:R-:W-:-:S07]  /*7c90*/  MOV R0, UR5 ;  /* 0x0000000500007c02 */ /* 0x000fce0008000f00 */
.L_x_179:
[----:B-1----:R1:W2:Y:S02]  /*7ca0*/  SYNCS.PHASECHK.TRANS64.TRYWAIT P0, [R0+URZ+0x1e0], R3 ;  /* 0x0001e003000075a7 */ /* 0x0022a400080011ff */
[----:B--2---:R-:W-:Y:S05]  /*7cb0*/  @!P0 NANOSLEEP.SYNCS 0x989680 ;  /* 0x009896800000895d */ /* 0x004fea0003900000 */
[----:B------:R-:W2:Y:S02]  /*7cc0*/  @!P0 SYNCS.PHASECHK.TRANS64 P0, [R0+URZ+0x1e0], R3 ;  /* 0x0001e003000085a7 */ /* 0x000ea400080010ff */
[----:B--2---:R-:W-:Y:S05]  /*7cd0*/  @!P0 BRA `(.L_x_179) ;  /* 0xfffffffc00f08947 */ /* 0x004fea000383ffff */
[----:B------:R-:W-:Y:S05]  /*7ce0*/  BRA `(.L_x_69) ;  /* 0xffffffbc00007947 */ /* 0x000fea000383ffff */
.L_x_77:
[----:B-1----:R1:W2:Y:S02]  /*7cf0*/  SYNCS.PHASECHK.TRANS64.TRYWAIT P1, [R0+URZ+0x1d0], R5 ;  /* 0x0001d005000075a7 */ /* 0x0022a400080211ff */
[----:B--2---:R-:W-:Y:S05]  /*7d00*/  @!P1 NANOSLEEP.SYNCS 0x989680 ;  /* 0x009896800000995d */ /* 0x004fea0003900000 */
[----:B------:R-:W2:Y:S02]  /*7d10*/  @!P1 SYNCS.PHASECHK.TRANS64 P1, [R0+URZ+0x1d0], R5 ;  /* 0x0001d005000095a7 */ /* 0x000ea400080210ff */
[----:B--2---:R-:W-:Y:S05]  /*7d20*/  @!P1 BRA `(.L_x_77) ;  /* 0xfffffffc00f09947 */ /* 0x004fea000383ffff */
[----:B------:R-:W-:Y:S05]  /*7d30*/  BRA `(.L_x_180) ;  /* 0xffffffc0005c7947 */ /* 0x000fea000383ffff */
.L_x_78:
[----:B------:R-:W-:-:S07]  /*7d40*/  MOV R3, UR8 ;  /* 0x0000000800037c02 */ /* 0x000fce0008000f00 */
.L_x_181:
[----:B-1----:R1:W2:Y:S02]  /*7d50*/  SYNCS.PHASECHK.TRANS64.TRYWAIT P0, [R3+URZ+0x210], R0 ;  /* 0x00021000030075a7 */ /* 0x0022a400080011ff */
[----:B--2---:R-:W-:Y:S05]  /*7d60*/  @!P0 NANOSLEEP.SYNCS 0x989680 ;  /* 0x009896800000895d */ /* 0x004fea0003900000 */
[----:B------:R-:W2:Y:S02]  /*7d70*/  @!P0 SYNCS.PHASECHK.TRANS64 P0, [R3+URZ+0x210], R0 ;  /* 0x00021000030085a7 */ /* 0x000ea400080010ff */
[----:B--2---:R-:W-:Y:S05]  /*7d80*/  @!P0 BRA `(.L_x_181) ;  /* 0xfffffffc00f08947 */ /* 0x004fea000383ffff */
[----:B------:R-:W-:Y:S05]  /*7d90*/  BRA `(.L_x_182) ;  /* 0xffffffc000ac7947 */ /* 0x000fea000383ffff */
.L_x_81:
[----:B------:R-:W-:Y:S07]  /*7da0*/  MOV R0, UR7 ;  /* 0x0000000700007c02 */ /* 0x000fee0008000f00 */
.L_x_183:
[----:B-1----:R1:W2:Y:S02]  /*7db0*/  SYNCS.PHASECHK.TRANS64.TRYWAIT P0, [R0+URZ], R3 ;  /* 0x00000003000075a7 */ /* 0x0022a400080011ff */
[----:B--2---:R-:W-:Y:S05]  /*7dc0*/  @!P0 NANOSLEEP.SYNCS 0x989680 ;  /* 0x009896800000895d */ /* 0x004fea0003900000 */
[----:B------:R-:W2:Y:S02]  /*7dd0*/  @!P0 SYNCS.PHASECHK.TRANS64 P0, [R0+URZ], R3 ;  /* 0x00000003000085a7 */ /* 0x000ea400080010ff */
[----:B--2---:R-:W-:Y:S05]  /*7de0*/  @!P0 BRA `(.L_x_183) ;  /* 0xfffffffc00f08947 */ /* 0x004fea000383ffff */
[----:B------:R-:W-:Y:S05]  /*7df0*/  BRA `(.L_x_80) ;  /* 0xffffffc000c87947 */ /* 0x000fea000383ffff */
.L_x_84:
[----:B------:R-:W-:-:S07]  /*7e00*/  MOV R0, UR5 ;  /* 0x0000000500007c02 */ /* 0x000fce0008000f00 */
.L_x_184:
[----:B--2---:R2:W3:Y:S02]  /*7e10*/  SYNCS.PHASECHK.TRANS64.TRYWAIT P0, [R0+URZ], R3 ;  /* 0x00000003000075a7 */ /* 0x0044e400080011ff */
[----:B---3--:R-:W-:Y:S05]  /*7e20*/  @!P0 NANOSLEEP.SYNCS 0x989680 ;  /* 0x009896800000895d */ /* 0x008fea0003900000 */
[----:B------:R-:W3:Y:S02]  /*7e30*/  @!P0 SYNCS.PHASECHK.TRANS64 P0, [R0+URZ], R3 ;  /* 0x00000003000085a7 */ /* 0x000ee400080010ff */
[----:B---3--:R-:W-:Y:S05]  /*7e40*/  @!P0 BRA `(.L_x_184) ;  /* 0xfffffffc00f08947 */ /* 0x008fea000383ffff */
[----:B------:R-:W-:Y:S05]  /*7e50*/  BRA `(.L_x_185) ;  /* 0xffffffc4007c7947 */ /* 0x000fea000383ffff */
.L_x_85:
[----:B------:R-:W-:-:S07]  /*7e60*/  MOV R0, UR5 ;  /* 0x0000000500007c02 */ /* 0x000fce0008000f00 */
.L_x_186:
[----:B-1----:R1:W2:Y:S02]  /*7e70*/  SYNCS.PHASECHK.TRANS64.TRYWAIT P0, [R0+URZ], R3 ;  /* 0x00000003000075a7 */ /* 0x0022a400080011ff */
[----:B--2---:R-:W-:Y:S05]  /*7e80*/  @!P0 NANOSLEEP.SYNCS 0x989680 ;  /* 0x009896800000895d */ /* 0x004fea0003900000 */
[----:B------:R-:W2:Y:S02]  /*7e90*/  @!P0 SYNCS.PHASECHK.TRANS64 P0, [R0+URZ], R3 ;  /* 0x00000003000085a7 */ /* 0x000ea400080010ff */
[----:B--2---:R-:W-:Y:S05]  /*7ea0*/  @!P0 BRA `(.L_x_186) ;  /* 0xfffffffc00f08947 */ /* 0x004fea000383ffff */
[----:B------:R-:W-:Y:S05]  /*7eb0*/  BRA `(.L_x_187) ;  /* 0xffffffc400887947 */ /* 0x000fea000383ffff */
.L_x_86:
[----:B------:R-:W-:-:S07]  /*7ec0*/  MOV R0, UR5 ;  /* 0x0000000500007c02 */ /* 0x000fce0008000f00 */
.L_x_188:
[----:B-1----:R1:W2:Y:S02]  /*7ed0*/  SYNCS.PHASECHK.TRANS64.TRYWAIT P0, [R0+URZ], R3 ;  /* 0x00000003000075a7 */ /* 0x0022a400080011ff */
[----:B--2---:R-:W-:Y:S05]  /*7ee0*/  @!P0 NANOSLEEP.SYNCS 0x989680 ;  /* 0x009896800000895d */ /* 0x004fea0003900000 */
[----:B------:R-:W2:Y:S02]  /*7ef0*/  @!P0 SYNCS.PHASECHK.TRANS64 P0, [R0+URZ], R3 ;  /* 0x00000003000085a7 */ /* 0x000ea400080010ff */
[----:B--2---:R-:W-:Y:S05]  /*7f00*/  @!P0 BRA `(.L_x_188) ;  /* 0xfffffffc00f08947 */ /* 0x004fea000383ffff */
[----:B------:R-:W-:Y:S05]  /*7f10*/  BRA `(.L_x_189) ;  /* 0xffffffc400947947 */ /* 0x000fea000383ffff */
.L_x_87:
[----:B------:R-:W-:-:S07]  /*7f20*/  MOV R0, UR7 ;  /* 0x0000000700007c02 */ /* 0x000fce0008000f00 */
.L_x_190:
[----:B-1----:R1:W2:Y:S02]  /*7f30*/  SYNCS.PHASECHK.TRANS64.TRYWAIT P0, [R0+URZ], R3 ;  /* 0x00000003000075a7 */ /* 0x0022a400080011ff */
[----:B--2---:R-:W-:Y:S05]  /*7f40*/  @!P0 NANOSLEEP.SYNCS 0x989680 ;  /* 0x009896800000895d */ /* 0x004fea0003900000 */
[----:B------:R-:W2:Y:S02]  /*7f50*/  @!P0 SYNCS.PHASECHK.TRANS64 P0, [R0+URZ], R3 ;  /* 0x00000003000085a7 */ /* 0x000ea400080010ff */
[----:B--2---:R-:W-:Y:S05]  /*7f60*/  @!P0 BRA `(.L_x_190) ;  /* 0xfffffffc00f08947 */ /* 0x004fea000383ffff */
[----:B------:R-:W-:Y:S05]  /*7f70*/  BRA `(.L_x_191) ;  /* 0xffffffc400a07947 */ /* 0x000fea000383ffff */
.L_x_92:
[----:B---3--:R3:W1:Y:S02]  /*7f80*/  SYNCS.PHASECHK.TRANS64.TRYWAIT P0, [R0+URZ+0x1d0], R3 ;  /* 0x0001d003000075a7 */ /* 0x00866400080011ff */
[----:B-1----:R-:W-:Y:S05]  /*7f90*/  @!P0 NANOSLEEP.SYNCS 0x989680 ;  /* 0x009896800000895d */ /* 0x002fea0003900000 */
[----:B------:R-:W1:Y:S02]  /*7fa0*/  @!P0 SYNCS.PHASECHK.TRANS64 P0, [R0+URZ+0x1d0], R3 ;  /* 0x0001d003000085a7 */ /* 0x000e6400080010ff */
[----:B-1----:R-:W-:Y:S05]  /*7fb0*/  @!P0 BRA `(.L_x_92) ;  /* 0xfffffffc00f08947 */ /* 0x002fea000383ffff */
[----:B------:R-:W-:Y:S05]  /*7fc0*/  BRA `(.L_x_192) ;  /* 0xffffffc8009c7947 */ /* 0x000fea000383ffff */
.L_x_95:
[----:B------:R-:W-:Y:S07]  /*7fd0*/  MOV R0, UR6 ;  /* 0x0000000600007c02 */ /* 0x000fee0008000f00 */
.L_x_193:
[----:B-1----:R1:W3:Y:S02]  /*7fe0*/  SYNCS.PHASECHK.TRANS64.TRYWAIT P0, [R0+URZ+0x1c8], R3 ;  /* 0x0001c803000075a7 */ /* 0x0022e400080011ff */
[----:B---3--:R-:W-:Y:S05]  /*7ff0*/  @!P0 NANOSLEEP.SYNCS 0x989680 ;  /* 0x009896800000895d */ /* 0x008fea0003900000 */
[----:B------:R-:W3:Y:S02]  /*8000*/  @!P0 SYNCS.PHASECHK.TRANS64 P0, [R0+URZ+0x1c8], R3 ;  /* 0x0001c803000085a7 */ /* 0x000ee400080010ff */
[----:B---3--:R-:W-:Y:S05]  /*8010*/  @!P0 BRA `(.L_x_193) ;  /* 0xfffffffc00f08947 */ /* 0x008fea000383ffff */
[----:B------:R-:W-:Y:S05]  /*8020*/  BRA `(.L_x_94) ;  /* 0xffffffcc00887947 */ /* 0x000fea000383ffff */
.L_x_98:
[----:B------:R-:W-:Y:S07]  /*8030*/  MOV R3, UR6 ;  /* 0x0000000600037c02 */ /* 0x000fee0008000f00 */
.L_x_194:
[----:B-1----:R1:W2:Y:S02]  /*8040*/  SYNCS.PHASECHK.TRANS64.TRYWAIT P2, [R3+URZ+0x1b8], R26 ;  /* 0x0001b81a030075a7 */ /* 0x0022a400080411ff */
[----:B--2---:R-:W-:Y:S05]  /*8050*/  @!P2 NANOSLEEP.SYNCS 0x989680 ;  /* 0x009896800000a95d */ /* 0x004fea0003900000 */
[----:B------:R-:W2:Y:S02]  /*8060*/  @!P2 SYNCS.PHASECHK.TRANS64 P2, [R3+URZ+0x1b8], R26 ;  /* 0x0001b81a0300a5a7 */ /* 0x000ea400080410ff */
[----:B--2---:R-:W-:Y:S05]  /*8070*/  @!P2 BRA `(.L_x_194) ;  /* 0xfffffffc00f0a947 */ /* 0x004fea000383ffff */
[----:B------:R-:W-:Y:S05]  /*8080*/  BRA `(.L_x_195) ;  /* 0xffffffd0001c7947 */ /* 0x000fea000383ffff */
.L_x_101:
[----:B--2---:R2:W4:Y:S02]  /*8090*/  SYNCS.PHASECHK.TRANS64.TRYWAIT P0, [R0+URZ+0x1d0], R3 ;  /* 0x0001d003000075a7 */ /* 0x00452400080011ff */
[----:B----4-:R-:W-:Y:S05]  /*80a0*/  @!P0 NANOSLEEP.SYNCS 0x989680 ;  /* 0x009896800000895d */ /* 0x010fea0003900000 */
[----:B------:R-:W4:Y:S02]  /*80b0*/  @!P0 SYNCS.PHASECHK.TRANS64 P0, [R0+URZ+0x1d0], R3 ;  /* 0x0001d003000085a7 */ /* 0x000f2400080010ff */
[----:B----4-:R-:W-:Y:S05]  /*80c0*/  @!P0 BRA `(.L_x_101) ;  /* 0xfffffffc00f08947 */ /* 0x010fea000383ffff */
[----:B------:R-:W-:Y:S05]  /*80d0*/  BRA `(.L_x_196) ;  /* 0xffffffd400787947 */ /* 0x000fea000383ffff */
.L_x_112:
[----:B-1----:R-:W-:Y:S04]  /*80e0*/  MOV R0, UR43 ;  /* 0x0000002b00007c02 */ /* 0x002fe80008000f00 */
[----:B------:R1:W2:Y:S03]  /*80f0*/  SYNCS.PHASECHK.TRANS64.TRYWAIT P1, [R0+URZ+0x1b0], R3 ;  /* 0x0001b003000075a7 */ /* 0x0002a600080211ff */
[----:B--2---:R-:W-:Y:S05]  /*8100*/  @!P1 NANOSLEEP.SYNCS 0x989680 ;  /* 0x009896800000995d */ /* 0x004fea0003900000 */
[----:B------:R-:W2:Y:S02]  /*8110*/  @!P1 SYNCS.PHASECHK.TRANS64 P1, [R0+URZ+0x1b0], R3 ;  /* 0x0001b003000095a7 */ /* 0x000ea400080210ff */
[----:B--2---:R-:W-:Y:S05]  /*8120*/  @!P1 BRA `(.L_x_112) ;  /* 0xfffffffc00ec9947 */ /* 0x004fea000383ffff */
[----:B------:R-:W-:Y:S05]  /*8130*/  BRA `(.L_x_111) ;  /* 0xffffffe0006c7947 */ /* 0x000fea000383ffff */
.L_x_114:
[----:B-1----:R1:W4:Y:S02]  /*8140*/  SYNCS.PHASECHK.TRANS64.TRYWAIT P1, [R92+URZ+0x1f0], R7 ;  /* 0x0001f0075c0075a7 */ /* 0x00232400080211ff */
[----:B----4-:R-:W-:Y:S05]  /*8150*/  @!P1 NANOSLEEP.SYNCS 0x989680 ;  /* 0x009896800000995d */ /* 0x010fea0003900000 */
[----:B------:R-:W4:Y:S02]  /*8160*/  @!P1 SYNCS.PHASECHK.TRANS64 P1, [R92+URZ+0x1f0], R7 ;  /* 0x0001f0075c0095a7 */ /* 0x000f2400080210ff */
[----:B----4-:R-:W-:Y:S05]  /*8170*/  @!P1 BRA `(.L_x_114) ;  /* 0xfffffffc00f09947 */ /* 0x010fea000383ffff */
[----:B------:R-:W-:Y:S05]  /*8180*/  BRA `(.L_x_113) ;  /* 0xffffffe000a87947 */ /* 0x000fea000383ffff */
        .weak           $__internal_0_$__cuda_sm10x_tcgen05_guardrail_trap_col_being_dealloced_not_returned_by_alloc
        .type           $__internal_0_$__cuda_sm10x_tcgen05_guardrail_trap_col_being_dealloced_not_returned_by_alloc,@function
        .size           $__internal_0_$__cuda_sm10x_tcgen05_guardrail_trap_col_being_dealloced_not_returned_by_alloc,($__internal_1_$__cuda_sm10x_tcgen05_guardrail_trap_phase_invalid_during_alloc - $__internal_0_$__cuda_sm10x_tcgen05_guardrail_trap_col_being_dealloced_not_returned_by_alloc)
$__internal_0_$__cuda_sm10x_tcgen05_guardrail_trap_col_being_dealloced_not_returned_by_alloc:
[----:B------:R-:W-:Y:S05]  /*8190*/  BPT.TRAP 0x1 ;  /* 0x000000040000795c */ /* 0x000fea0000300000 */
[----:B------:R-:W-:-:S04]  /*81a0*/  HFMA2 R3, -RZ, RZ, 0, 0 ;  /* 0x00000000ff037431 */ /* 0x000fc800000001ff */
[----:B------:R-:W-:Y:S05]  /*81b0*/  RET.REL.NODEC R2 `(_ZN7cutlass13device_kernelINS_4gemm6kernel13GemmUniversalIN4cute5tupleIJiiiiEEENS1_10collective13CollectiveMmaINS1_35MainloopSm100TmaUmmaWarpSpecializedILi27ELi2ELi4ENS5_IJNS4_1CILi1EEESB_SB_EEEEENS5_IJNSA_ILi64EEESE_SE_EEENS_12float_e5m2_tENS5_IJlSB_lEEENS_12float_e4m3_tENS5_IJSB_llEEENS4_8TiledMMAINS4_8MMA_AtomIJNS4_10MMA_TraitsINS4_19SM100_MMA_F8F6F4_SSEJSG_SI_fSE_SE_NS4_17integral_constantINS4_4UMMA5MajorELSQ_0EEENSO_ISQ_LSQ_1EEENSO_INSP_7ScaleInELST_0EEESU_EEEEEENS4_6LayoutISC_NS5_IJNSA_ILi0EEESY_SY_EEEEENS5_IJNS4_10UnderscoreES11_S11_EEEEENS4_13SM90_TMA_LOADENS4_14ComposedLayoutINS4_7SwizzleILi2ELi4ELi3EEENS4_18smem_ptr_flag_bitsILi8EEENSX_INS5_IJNSA_ILi8EEESE_EEENS5_IJSE_SB_EEEEEEEvNS4_8identityES14_NS15_IS17_S19_NSX_INS5_IJSE_S1A_EEENS5_IJSB_SE_EEEEEEEvS1F_EENS_8epilogue10collective18CollectiveEpilogueINS1L_23Sm100TmaWarpSpecializedILi1ELi1ELi32ELb0ELb0EEEJSF_NS5_IJNSX_ISE_SB_EES1Q_EEESG_SH_SG_SH_NS1L_6fusion15FusionCallbacksIS1P_NS1S_17LinearCombinationISG_fSG_fLNS_15FloatRoundStyleE2EEESF_S1R_JEEENS4_5SM1004TMEM4LOAD26SM100_TMEM_LOAD_16dp32b32xES14_S1E_NS4_39AutoVectorizingCopyWithAssumedAlignmentILi128EEENS4_14SM90_TMA_STOREES1E_S23_S23_EEEvvEEEEvNT_6ParamsE) ;  /* 0xffffff7c02907950 */ /* 0x000fea0003c3ffff */
        .weak           $__internal_1_$__cuda_sm10x_tcgen05_guardrail_trap_phase_invalid_during_alloc
        .type           $__internal_1_$__cuda_sm10x_tcgen05_guardrail_trap_phase_invalid_during_alloc,@function
        .size           $__internal_1_$__cuda_sm10x_tcgen05_guardrail_trap_phase_invalid_during_alloc,($__internal_2_$__cuda_sm10x_tcgen05_guardrail_trap_unallocated_columns_being_dealloced - $__internal_1_$__cuda_sm10x_tcgen05_guardrail_trap_phase_invalid_during_alloc)
$__internal_1_$__cuda_sm10x_tcgen05_guardrail_trap_phase_invalid_during_alloc:
[----:B------:R-:W-:Y:S05]  /*81c0*/  BPT.TRAP 0x1 ;  /* 0x000000040000795c */ /* 0x000fea0000300000 */
[----:B------:R-:W-:-:S04]  /*81d0*/  MOV R3, 0x0 ;  /* 0x0000000000037802 */ /* 0x000fc80000000f00 */
[----:B------:R-:W-:Y:S05]  /*81e0*/  RET.REL.NODEC R2 `(_ZN7cutlass13device_kernelINS_4gemm6kernel13GemmUniversalIN4cute5tupleIJiiiiEEENS1_10collective13CollectiveMmaINS1_35MainloopSm100TmaUmmaWarpSpecializedILi27ELi2ELi4ENS5_IJNS4_1CILi1EEESB_SB_EEEEENS5_IJNSA_ILi64EEESE_SE_EEENS_12float_e5m2_tENS5_IJlSB_lEEENS_12float_e4m3_tENS5_IJSB_llEEENS4_8TiledMMAINS4_8MMA_AtomIJNS4_10MMA_TraitsINS4_19SM100_MMA_F8F6F4_SSEJSG_SI_fSE_SE_NS4_17integral_constantINS4_4UMMA5MajorELSQ_0EEENSO_ISQ_LSQ_1EEENSO_INSP_7ScaleInELST_0EEESU_EEEEEENS4_6LayoutISC_NS5_IJNSA_ILi0EEESY_SY_EEEEENS5_IJNS4_10UnderscoreES11_S11_EEEEENS4_13SM90_TMA_LOADENS4_14ComposedLayoutINS4_7SwizzleILi2ELi4ELi3EEENS4_18smem_ptr_flag_bitsILi8EEENSX_INS5_IJNSA_ILi8EEESE_EEENS5_IJSE_SB_EEEEEEEvNS4_8identityES14_NS15_IS17_S19_NSX_INS5_IJSE_S1A_EEENS5_IJSB_SE_EEEEEEEvS1F_EENS_8epilogue10collective18CollectiveEpilogueINS1L_23Sm100TmaWarpSpecializedILi1ELi1ELi32ELb0ELb0EEEJSF_NS5_IJNSX_ISE_SB_EES1Q_EEESG_SH_SG_SH_NS1L_6fusion15FusionCallbacksIS1P_NS1S_17LinearCombinationISG_fSG_fLNS_15FloatRoundStyleE2EEESF_S1R_JEEENS4_5SM1004TMEM4LOAD26SM100_TMEM_LOAD_16dp32b32xES14_S1E_NS4_39AutoVectorizingCopyWithAssumedAlignmentILi128EEENS4_14SM90_TMA_STOREES1E_S23_S23_EEEvvEEEEvNT_6ParamsE) ;  /* 0xffffff7c02847950 */ /* 0x000fea0003c3ffff */
        .weak           $__internal_2_$__cuda_sm10x_tcgen05_guardrail_trap_unallocated_columns_being_dealloced
        .type           $__internal_2_$__cuda_sm10x_tcgen05_guardrail_trap_unallocated_columns_being_dealloced,@function
        .size           $__internal_2_$__cuda_sm10x_tcgen05_guardrail_trap_unallocated_columns_being_dealloced,(.L_x_198 - $__internal_2_$__cuda_sm10x_tcgen05_guardrail_trap_unallocated_columns_being_dealloced)
$__internal_2_$__cuda_sm10x_tcgen05_guardrail_trap_unallocated_columns_being_dealloced:
[----:B------:R-:W-:Y:S05]  /*81f0*/  BPT.TRAP 0x1 ;  /* 0x000000040000795c */ /* 0x000fea0000300000 */
[----:B------:R-:W-:-:S04]  /*8200*/  HFMA2 R3, -RZ, RZ, 0, 0 ;  /* 0x00000000ff037431 */ /* 0x000fc800000001ff */
[----:B------:R-:W-:Y:S05]  /*8210*/  RET.REL.NODEC R2 `(_ZN7cutlass13device_kernelINS_4gemm6kernel13GemmUniversalIN4cute5tupleIJiiiiEEENS1_10collective13CollectiveMmaINS1_35MainloopSm100TmaUmmaWarpSpecializedILi27ELi2ELi4ENS5_IJNS4_1CILi1EEESB_SB_EEEEENS5_IJNSA_ILi64EEESE_SE_EEENS_12float_e5m2_tENS5_IJlSB_lEEENS_12float_e4m3_tENS5_IJSB_llEEENS4_8TiledMMAINS4_8MMA_AtomIJNS4_10MMA_TraitsINS4_19SM100_MMA_F8F6F4_SSEJSG_SI_fSE_SE_NS4_17integral_constantINS4_4UMMA5MajorELSQ_0EEENSO_ISQ_LSQ_1EEENSO_INSP_7ScaleInELST_0EEESU_EEEEEENS4_6LayoutISC_NS5_IJNSA_ILi0EEESY_SY_EEEEENS5_IJNS4_10UnderscoreES11_S11_EEEEENS4_13SM90_TMA_LOADENS4_14ComposedLayoutINS4_7SwizzleILi2ELi4ELi3EEENS4_18smem_ptr_flag_bitsILi8EEENSX_INS5_IJNSA_ILi8EEESE_EEENS5_IJSE_SB_EEEEEEEvNS4_8identityES14_NS15_IS17_S19_NSX_INS5_IJSE_S1A_EEENS5_IJSB_SE_EEEEEEEvS1F_EENS_8epilogue10collective18CollectiveEpilogueINS1L_23Sm100TmaWarpSpecializedILi1ELi1ELi32ELb0ELb0EEEJSF_NS5_IJNSX_ISE_SB_EES1Q_EEESG_SH_SG_SH_NS1L_6fusion15FusionCallbacksIS1P_NS1S_17LinearCombinationISG_fSG_fLNS_15FloatRoundStyleE2EEESF_S1R_JEEENS4_5SM1004TMEM4LOAD26SM100_TMEM_LOAD_16dp32b32xES14_S1E_NS4_39AutoVectorizingCopyWithAssumedAlignmentILi128EEENS4_14SM90_TMA_STOREES1E_S23_S23_EEEvvEEEEvNT_6ParamsE) ;  /* 0xffffff7c02787950 */ /* 0x000fea0003c3ffff */
.L_x_197:
[----:B------:R-:W-:-:S00]  /*8220*/  BRA `(.L_x_197) ;  /* 0xfffffffc00fc7947 */ /* 0x000fc0000383ffff */
[----:B------:R-:W-:-:S00]  /*8230*/  NOP ;  /* 0x0000000000007918 */ /* 0x000fc00000000000 */
        /* <DEDUP_REMOVED lines=12> */
.L_x_198:


//--------------------- .nv.global.init           --------------------------
	.section	.nv.global.init,"aw",@progbits
.nv.global.init:
	.type		$str$27,@object
	.size		$str$27,($str$28 - $str$27)
$str$27:
        /*0000*/ 	.byte	0x28, 0x61, 0x64, 0x64, 0x72, 0x65, 0x73, 0x73, 0x20, 0x26, 0x20, 0x6d, 0x61, 0x73, 0x6b, 0x29
        /*0010*/ 	.byte	0x20, 0x3d, 0x3d, 0x20, 0x30, 0x00
	.type		$str$28,@object
	.size		$str$28,($str$26 - $str$28)
$str$28:
        /*0016*/ 	.byte	0x2f, 0x74, 0x6d, 0x70, 0x2f, 0x63, 0x75, 0x74, 0x6c, 0x61, 0x73, 0x73, 0x5f, 0x73, 0x77, 0x65
        /*0026*/ 	.byte	0x65, 0x70, 0x5f, 0x73, 0x72, 0x63, 0x2f, 0x69, 0x6e, 0x63, 0x6c, 0x75, 0x64, 0x65, 0x2f, 0x63
        /*0036*/ 	.byte	0x75, 0x74, 0x65, 0x2f, 0x70, 0x6f, 0x69, 0x6e, 0x74, 0x65, 0x72, 0x5f, 0x66, 0x6c, 0x61, 0x67
        /*0046*/ 	.byte	0x67, 0x65, 0x64, 0x2e, 0x68, 0x70, 0x70, 0x00
	.type		$str$26,@object
	.size		$str$26,($str$25 - $str$26)
$str$26:
        /*004e*/ 	.byte	0x2f, 0x74, 0x6d, 0x70, 0x2f, 0x63, 0x75, 0x74, 0x6c, 0x61, 0x73, 0x73, 0x5f, 0x73, 0x77, 0x65
        /*005e*/ 	.byte	0x65, 0x70, 0x5f, 0x73, 0x72, 0x63, 0x2f, 0x69, 0x6e, 0x63, 0x6c, 0x75, 0x64, 0x65, 0x2f, 0x63
        /*006e*/ 	.byte	0x75, 0x74, 0x65, 0x2f, 0x61, 0x74, 0x6f, 0x6d, 0x2f, 0x63, 0x6f, 0x70, 0x79, 0x5f, 0x74, 0x72
        /*007e*/ 	.byte	0x61, 0x69, 0x74, 0x73, 0x5f, 0x73, 0x6d, 0x31, 0x30, 0x30, 0x2e, 0x68, 0x70, 0x70, 0x00
	.type		$str$25,@object
	.size		$str$25,(__unnamed_1 - $str$25)
$str$25:
        /*008d*/ 	.byte	0x28, 0x28, 0x75, 0x69, 0x6e, 0x74, 0x33, 0x32, 0x5f, 0x74, 0x28, 0x74, 0x68, 0x72, 0x65, 0x61
        /*009d*/ 	.byte	0x64, 0x49, 0x64, 0x78, 0x2e, 0x78, 0x29, 0x20, 0x2f, 0x20, 0x33, 0x32, 0x29, 0x20, 0x25, 0x20
        /*00ad*/ 	.byte	0x34, 0x29, 0x20, 0x3d, 0x3d, 0x20, 0x28, 0x28, 0x28, 0x74, 0x6d, 0x65, 0x6d, 0x5f, 0x61, 0x64
        /*00bd*/ 	.byte	0x64, 0x72, 0x20, 0x3e, 0x3e, 0x20, 0x31, 0x36, 0x29, 0x20, 0x2f, 0x20, 0x33, 0x32, 0x29, 0x20
        /*00cd*/ 	.byte	0x25, 0x20, 0x34, 0x29, 0x00
	.type		__unnamed_1,@object
	.size		__unnamed_1,(__unnamed_2 - __unnamed_1)
__unnamed_1:
        /*00d2*/ 	.byte	0x61, 0x75, 0x74, 0x6f, 0x20, 0x63, 0x75, 0x74, 0x65, 0x3a, 0x3a, 0x61, 0x73, 0x5f, 0x70, 0x6f
        /* <DEDUP_REMOVED lines=24> */
        /*0262*/ 	.byte	0x3c, 0x34, 0x30, 0x39, 0x36, 0x3e, 0x3e, 0x3e, 0x3e, 0x5d, 0x00
	.type		__unnamed_2,@object
	.size		__unnamed_2,(.L_2 - __unnamed_2)
__unnamed_2:
        /* <DEDUP_REMOVED lines=40> */
        /*04ed*/ 	.byte	0x74, 0x65, 0x3a, 0x3a, 0x43, 0x3c, 0x30, 0x3e, 0x3e, 0x3e, 0x3e, 0x5d, 0x00
.L_2:


//--------------------- .nv.shared._ZN7cutlass13device_kernelINS_4gemm6kernel13GemmUniversalIN4cute5tupleIJiiiiEEENS1_10collective13CollectiveMmaINS1_35MainloopSm100TmaUmmaWarpSpecializedILi27ELi2ELi4ENS5_IJNS4_1CILi1EEESB_SB_EEEEENS5_IJNSA_ILi64EEESE_SE_EEENS_12float_e5m2_tENS5_IJlSB_lEEENS_12float_e4m3_tENS5_IJSB_llEEENS4_8TiledMMAINS4_8MMA_AtomIJNS4_10MMA_TraitsINS4_19SM100_MMA_F8F6F4_SSEJSG_SI_fSE_SE_NS4_17integral_constantINS4_4UMMA5MajorELSQ_0EEENSO_ISQ_LSQ_1EEENSO_INSP_7ScaleInELST_0EEESU_EEEEEENS4_6LayoutISC_NS5_IJNSA_ILi0EEESY_SY_EEEEENS5_IJNS4_10UnderscoreES11_S11_EEEEENS4_13SM90_TMA_LOADENS4_14ComposedLayoutINS4_7SwizzleILi2ELi4ELi3EEENS4_18smem_ptr_flag_bitsILi8EEENSX_INS5_IJNSA_ILi8EEESE_EEENS5_IJSE_SB_EEEEEEEvNS4_8identityES14_NS15_IS17_S19_NSX_INS5_IJSE_S1A_EEENS5_IJSB_SE_EEEEEEEvS1F_EENS_8epilogue10collective18CollectiveEpilogueINS1L_23Sm100TmaWarpSpecializedILi1ELi1ELi32ELb0ELb0EEEJSF_NS5_IJNSX_ISE_SB_EES1Q_EEESG_SH_SG_SH_NS1L_6fusion15FusionCallbacksIS1P_NS1S_17LinearCombinationISG_fSG_fLNS_15FloatRoundStyleE2EEESF_S1R_JEEENS4_5SM1004TMEM4LOAD26SM100_TMEM_LOAD_16dp32b32xES14_S1E_NS4_39AutoVectorizingCopyWithAssumedAlignmentILi128EEENS4_14SM90_TMA_STOREES1E_S23_S23_EEEvvEEEEvNT_6ParamsE --------------------------
	.section	.nv.shared._ZN7cutlass13device_kernelINS_4gemm6kernel13GemmUniversalIN4cute5tupleIJiiiiEEENS1_10collective13CollectiveMmaINS1_35MainloopSm100TmaUmmaWarpSpecializedILi27ELi2ELi4ENS5_IJNS4_1CILi1EEESB_SB_EEEEENS5_IJNSA_ILi64EEESE_SE_EEENS_12float_e5m2_tENS5_IJlSB_lEEENS_12float_e4m3_tENS5_IJSB_llEEENS4_8TiledMMAINS4_8MMA_AtomIJNS4_10MMA_TraitsINS4_19SM100_MMA_F8F6F4_SSEJSG_SI_fSE_SE_NS4_17integral_constantINS4_4UMMA5MajorELSQ_0EEENSO_ISQ_LSQ_1EEENSO_INSP_7ScaleInELST_0EEESU_EEEEEENS4_6LayoutISC_NS5_IJNSA_ILi0EEESY_SY_EEEEENS5_IJNS4_10UnderscoreES11_S11_EEEEENS4_13SM90_TMA_LOADENS4_14ComposedLayoutINS4_7SwizzleILi2ELi4ELi3EEENS4_18smem_ptr_flag_bitsILi8EEENSX_INS5_IJNSA_ILi8EEESE_EEENS5_IJSE_SB_EEEEEEEvNS4_8identityES14_NS15_IS17_S19_NSX_INS5_IJSE_S1A_EEENS5_IJSB_SE_EEEEEEEvS1F_EENS_8epilogue10collective18CollectiveEpilogueINS1L_23Sm100TmaWarpSpecializedILi1ELi1ELi32ELb0ELb0EEEJSF_NS5_IJNSX_ISE_SB_EES1Q_EEESG_SH_SG_SH_NS1L_6fusion15FusionCallbacksIS1P_NS1S_17LinearCombinationISG_fSG_fLNS_15FloatRoundStyleE2EEESF_S1R_JEEENS4_5SM1004TMEM4LOAD26SM100_TMEM_LOAD_16dp32b32xES14_S1E_NS4_39AutoVectorizingCopyWithAssumedAlignmentILi128EEENS4_14SM90_TMA_STOREES1E_S23_S23_EEEvvEEEEvNT_6ParamsE,"aw",@nobits
	.sectionflags	@""
	.align	16
	.zero		1024


//--------------------- .nv.shared.reserved.0     --------------------------
	.section	.nv.shared.reserved.0,"aw",@nobits
	.weak		__nv_reservedSMEM_offset_0_alias
	.size		__nv_reservedSMEM_offset_0_alias, 0, 64
	.other		__nv_reservedSMEM_offset_0_alias,@"STO_CUDA_RESERVED_SHARED STV_DEFAULT"
__nv_reservedSMEM_offset_0_alias:
	.zero		0
.nv.shared.reserved.0:
	.zero		64
	.weak		__nv_reservedSMEM_tcgen05_partition
	.type		__nv_reservedSMEM_tcgen05_partition,@object
	.size		__nv_reservedSMEM_tcgen05_partition,(.L_0 - __nv_reservedSMEM_tcgen05_partition)
__nv_reservedSMEM_tcgen05_partition:
	.zero		32
.L_0:


//--------------------- .nv.global                --------------------------
	.section	.nv.global,"aw",@nobits
.nv.global:
	.type		_ZN40_INTERNAL_6eb0c3fe_4_k_cu_bc13c5dd_249844cute1_E,@object
	.size		_ZN40_INTERNAL_6eb0c3fe_4_k_cu_bc13c5dd_249844cute1_E,(_ZN40_INTERNAL_6eb0c3fe_4_k_cu_bc13c5dd_249844cuda3std3__45__cpo6cbeginE - _ZN40_INTERNAL_6eb0c3fe_4_k_cu_bc13c5dd_249844cute1_E)
_ZN40_INTERNAL_6eb0c3fe_4_k_cu_bc13c5dd_249844cute1_E:
	.zero		1
	.type		_ZN40_INTERNAL_6eb0c3fe_4_k_cu_bc13c5dd_249844cuda3std3__45__cpo6cbeginE,@object
	.size		_ZN40_INTERNAL_6eb0c3fe_4_k_cu_bc13c5dd_249844cuda3std3__45__cpo6cbeginE,(_ZN40_INTERNAL_6eb0c3fe_4_k_cu_bc13c5dd_249844cuda3std3__48in_placeE - _ZN40_INTERNAL_6eb0c3fe_4_k_cu_bc13c5dd_249844cuda3std3__45__cpo6cbeginE)
_ZN40_INTERNAL_6eb0c3fe_4_k_cu_bc13c5dd_249844cuda3std3__45__cpo6cbeginE:
	.zero		1
	.type		_ZN40_INTERNAL_6eb0c3fe_4_k_cu_bc13c5dd_249844cuda3std3__48in_placeE,@object
	.size		_ZN40_INTERNAL_6eb0c3fe_4_k_cu_bc13c5dd_249844cuda3std3__48in_placeE,(_ZN40_INTERNAL_6eb0c3fe_4_k_cu_bc13c5dd_249844cuda3std6ranges3__45__cpo9iter_moveE - _ZN40_INTERNAL_6eb0c3fe_4_k_cu_bc13c5dd_249844cuda3std3__48in_placeE)
_ZN40_INTERNAL_6eb0c3fe_4_k_cu_bc13c5dd_249844cuda3std3__48in_placeE:
	.zero		1
	.type		_ZN40_INTERNAL_6eb0c3fe_4_k_cu_bc13c5dd_249844cuda3std6ranges3__45__cpo9iter_moveE,@object
	.size		_ZN40_INTERNAL_6eb0c3fe_4_k_cu_bc13c5dd_249844cuda3std6ranges3__45__cpo9iter_moveE,(_ZN40_INTERNAL_6eb0c3fe_4_k_cu_bc13c5dd_249844cuda3std3__45__cpo5beginE - _ZN40_INTERNAL_6eb0c3fe_4_k_cu_bc13c5dd_249844cuda3std6ranges3__45__cpo9iter_moveE)
_ZN40_INTERNAL_6eb0c3fe_4_k_cu_bc13c5dd_249844cuda3std6ranges3__45__cpo9iter_moveE:
	.zero		1
	.type		_ZN40_INTERNAL_6eb0c3fe_4_k_cu_bc13c5dd_249844cuda3std3__45__cpo5beginE,@object
	.size		_ZN40_INTERNAL_6eb0c3fe_4_k_cu_bc13c5dd_249844cuda3std3__45__cpo5beginE,(_ZN40_INTERNAL_6eb0c3fe_4_k_cu_bc13c5dd_249844cuda3std3__442_GLOBAL__N__6eb0c3fe_4_k_cu_bc13c5dd_249846ignoreE - _ZN40_INTERNAL_6eb0c3fe_4_k_cu_bc13c5dd_249844cuda3std3__45__cpo5beginE)
_ZN40_INTERNAL_6eb0c3fe_4_k_cu_bc13c5dd_249844cuda3std3__45__cpo5beginE:
	.zero		1
	.type		_ZN40_INTERNAL_6eb0c3fe_4_k_cu_bc13c5dd_249844cuda3std3__442_GLOBAL__N__6eb0c3fe_4_k_cu_bc13c5dd_249846ignoreE,@object
	.size		_ZN40_INTERNAL_6eb0c3fe_4_k_cu_bc13c5dd_249844cuda3std3__442_GLOBAL__N__6eb0c3fe_4_k_cu_bc13c5dd_249846ignoreE,(_ZN40_INTERNAL_6eb0c3fe_4_k_cu_bc13c5dd_249844cute7productE - _ZN40_INTERNAL_6eb0c3fe_4_k_cu_bc13c5dd_249844cuda3std3__442_GLOBAL__N__6eb0c3fe_4_k_cu_bc13c5dd_249846ignoreE)
_ZN40_INTERNAL_6eb0c3fe_4_k_cu_bc13c5dd_249844cuda3std3__442_GLOBAL__N__6eb0c3fe_4_k_cu_bc13c5dd_249846ignoreE:
	.zero		1
	.type		_ZN40_INTERNAL_6eb0c3fe_4_k_cu_bc13c5dd_249844cute7productE,@object
	.size		_ZN40_INTERNAL_6eb0c3fe_4_k_cu_bc13c5dd_249844cute7productE,(_ZN40_INTERNAL_6eb0c3fe_4_k_cu_bc13c5dd_249844cuda3std3__45__cpo3endE - _ZN40_INTERNAL_6eb0c3fe_4_k_cu_bc13c5dd_249844cute7productE)
_ZN40_INTERNAL_6eb0c3fe_4_k_cu_bc13c5dd_249844cute7productE:
	.zero		1
	.type		_ZN40_INTERNAL_6eb0c3fe_4_k_cu_bc13c5dd_249844cuda3std3__45__cpo3endE,@object
	.size		_ZN40_INTERNAL_6eb0c3fe_4_k_cu_bc13c5dd_249844cuda3std3__45__cpo3endE,(_ZN40_INTERNAL_6eb0c3fe_4_k_cu_bc13c5dd_249844cuda3std3__419piecewise_constructE - _ZN40_INTERNAL_6eb0c3fe_4_k_cu_bc13c5dd_249844cuda3std3__45__cpo3endE)
_ZN40_INTERNAL_6eb0c3fe_4_k_cu_bc13c5dd_249844cuda3std3__45__cpo3endE:
	.zero		1
	.type		_ZN40_INTERNAL_6eb0c3fe_4_k_cu_bc13c5dd_249844cuda3std3__419piecewise_constructE,@object
	.size		_ZN40_INTERNAL_6eb0c3fe_4_k_cu_bc13c5dd_249844cuda3std3__419piecewise_constructE,(_ZN40_INTERNAL_6eb0c3fe_4_k_cu_bc13c5dd_249844cuda3std3__45__cpo4cendE - _ZN40_INTERNAL_6eb0c3fe_4_k_cu_bc13c5dd_249844cuda3std3__419piecewise_constructE)
_ZN40_INTERNAL_6eb0c3fe_4_k_cu_bc13c5dd_249844cuda3std3__419piecewise_constructE:
	.zero		1
	.type		_ZN40_INTERNAL_6eb0c3fe_4_k_cu_bc13c5dd_249844cuda3std3__45__cpo4cendE,@object
	.size		_ZN40_INTERNAL_6eb0c3fe_4_k_cu_bc13c5dd_249844cuda3std3__45__cpo4cendE,(_ZN40_INTERNAL_6eb0c3fe_4_k_cu_bc13c5dd_249844cuda3std6ranges3__45__cpo4swapE - _ZN40_INTERNAL_6eb0c3fe_4_k_cu_bc13c5dd_249844cuda3std3__45__cpo4cendE)
_ZN40_INTERNAL_6eb0c3fe_4_k_cu_bc13c5dd_249844cuda3std3__45__cpo4cendE:
	.zero		1
	.type		_ZN40_INTERNAL_6eb0c3fe_4_k_cu_bc13c5dd_249844cuda3std6ranges3__45__cpo4swapE,@object
	.size		_ZN40_INTERNAL_6eb0c3fe_4_k_cu_bc13c5dd_249844cuda3std6ranges3__45__cpo4swapE,(.L_10 - _ZN40_INTERNAL_6eb0c3fe_4_k_cu_bc13c5dd_249844cuda3std6ranges3__45__cpo4swapE)
_ZN40_INTERNAL_6eb0c3fe_4_k_cu_bc13c5dd_249844cuda3std6ranges3__45__cpo4swapE:
	.zero		1
.L_10:


//--------------------- .nv.constant0._ZN7cutlass13device_kernelINS_4gemm6kernel13GemmUniversalIN4cute5tupleIJiiiiEEENS1_10collective13CollectiveMmaINS1_35MainloopSm100TmaUmmaWarpSpecializedILi27ELi2ELi4ENS5_IJNS4_1CILi1EEESB_SB_EEEEENS5_IJNSA_ILi64EEESE_SE_EEENS_12float_e5m2_tENS5_IJlSB_lEEENS_12float_e4m3_tENS5_IJSB_llEEENS4_8TiledMMAINS4_8MMA_AtomIJNS4_10MMA_TraitsINS4_19SM100_MMA_F8F6F4_SSEJSG_SI_fSE_SE_NS4_17integral_constantINS4_4UMMA5MajorELSQ_0EEENSO_ISQ_LSQ_1EEENSO_INSP_7ScaleInELST_0EEESU_EEEEEENS4_6LayoutISC_NS5_IJNSA_ILi0EEESY_SY_EEEEENS5_IJNS4_10UnderscoreES11_S11_EEEEENS4_13SM90_TMA_LOADENS4_14ComposedLayoutINS4_7SwizzleILi2ELi4ELi3EEENS4_18smem_ptr_flag_bitsILi8EEENSX_INS5_IJNSA_ILi8EEESE_EEENS5_IJSE_SB_EEEEEEEvNS4_8identityES14_NS15_IS17_S19_NSX_INS5_IJSE_S1A_EEENS5_IJSB_SE_EEEEEEEvS1F_EENS_8epilogue10collective18CollectiveEpilogueINS1L_23Sm100TmaWarpSpecializedILi1ELi1ELi32ELb0ELb0EEEJSF_NS5_IJNSX_ISE_SB_EES1Q_EEESG_SH_SG_SH_NS1L_6fusion15FusionCallbacksIS1P_NS1S_17LinearCombinationISG_fSG_fLNS_15FloatRoundStyleE2EEESF_S1R_JEEENS4_5SM1004TMEM4LOAD26SM100_TMEM_LOAD_16dp32b32xES14_S1E_NS4_39AutoVectorizingCopyWithAssumedAlignmentILi128EEENS4_14SM90_TMA_STOREES1E_S23_S23_EEEvvEEEEvNT_6ParamsE --------------------------
	.section	.nv.constant0._ZN7cutlass13device_kernelINS_4gemm6kernel13GemmUniversalIN4cute5tupleIJiiiiEEENS1_10collective13CollectiveMmaINS1_35MainloopSm100TmaUmmaWarpSpecializedILi27ELi2ELi4ENS5_IJNS4_1CILi1EEESB_SB_EEEEENS5_IJNSA_ILi64EEESE_SE_EEENS_12float_e5m2_tENS5_IJlSB_lEEENS_12float_e4m3_tENS5_IJSB_llEEENS4_8TiledMMAINS4_8MMA_AtomIJNS4_10MMA_TraitsINS4_19SM100_MMA_F8F6F4_SSEJSG_SI_fSE_SE_NS4_17integral_constantINS4_4UMMA5MajorELSQ_0EEENSO_ISQ_LSQ_1EEENSO_INSP_7ScaleInELST_0EEESU_EEEEEENS4_6LayoutISC_NS5_IJNSA_ILi0EEESY_SY_EEEEENS5_IJNS4_10UnderscoreES11_S11_EEEEENS4_13SM90_TMA_LOADENS4_14ComposedLayoutINS4_7SwizzleILi2ELi4ELi3EEENS4_18smem_ptr_flag_bitsILi8EEENSX_INS5_IJNSA_ILi8EEESE_EEENS5_IJSE_SB_EEEEEEEvNS4_8identityES14_NS15_IS17_S19_NSX_INS5_IJSE_S1A_EEENS5_IJSB_SE_EEEEEEEvS1F_EENS_8epilogue10collective18CollectiveEpilogueINS1L_23Sm100TmaWarpSpecializedILi1ELi1ELi32ELb0ELb0EEEJSF_NS5_IJNSX_ISE_SB_EES1Q_EEESG_SH_SG_SH_NS1L_6fusion15FusionCallbacksIS1P_NS1S_17LinearCombinationISG_fSG_fLNS_15FloatRoundStyleE2EEESF_S1R_JEEENS4_5SM1004TMEM4LOAD26SM100_TMEM_LOAD_16dp32b32xES14_S1E_NS4_39AutoVectorizingCopyWithAssumedAlignmentILi128EEENS4_14SM90_TMA_STOREES1E_S23_S23_EEEvvEEEEvNT_6ParamsE,"a",@progbits
	.sectionflags	@""
	.align	4
.nv.constant0._ZN7cutlass13device_kernelINS_4gemm6kernel13GemmUniversalIN4cute5tupleIJiiiiEEENS1_10collective13CollectiveMmaINS1_35MainloopSm100TmaUmmaWarpSpecializedILi27ELi2ELi4ENS5_IJNS4_1CILi1EEESB_SB_EEEEENS5_IJNSA_ILi64EEESE_SE_EEENS_12float_e5m2_tENS5_IJlSB_lEEENS_12float_e4m3_tENS5_IJSB_llEEENS4_8TiledMMAINS4_8MMA_AtomIJNS4_10MMA_TraitsINS4_19SM100_MMA_F8F6F4_SSEJSG_SI_fSE_SE_NS4_17integral_constantINS4_4UMMA5MajorELSQ_0EEENSO_ISQ_LSQ_1EEENSO_INSP_7ScaleInELST_0EEESU_EEEEEENS4_6LayoutISC_NS5_IJNSA_ILi0EEESY_SY_EEEEENS5_IJNS4_10UnderscoreES11_S11_EEEEENS4_13SM90_TMA_LOADENS4_14ComposedLayoutINS4_7SwizzleILi2ELi4ELi3EEENS4_18smem_ptr_flag_bitsILi8EEENSX_INS5_IJNSA_ILi8EEESE_EEENS5_IJSE_SB_EEEEEEEvNS4_8identityES14_NS15_IS17_S19_NSX_INS5_IJSE_S1A_EEENS5_IJSB_SE_EEEEEEEvS1F_EENS_8epilogue10collective18CollectiveEpilogueINS1L_23Sm100TmaWarpSpecializedILi1ELi1ELi32ELb0ELb0EEEJSF_NS5_IJNSX_ISE_SB_EES1Q_EEESG_SH_SG_SH_NS1L_6fusion15FusionCallbacksIS1P_NS1S_17LinearCombinationISG_fSG_fLNS_15FloatRoundStyleE2EEESF_S1R_JEEENS4_5SM1004TMEM4LOAD26SM100_TMEM_LOAD_16dp32b32xES14_S1E_NS4_39AutoVectorizingCopyWithAssumedAlignmentILi128EEENS4_14SM90_TMA_STOREES1E_S23_S23_EEEvvEEEEvNT_6ParamsE:
	.zero		2944


//--------------------- SYMBOLS --------------------------

	.type		.nv.reservedSmem.offset0,@object
	.size		.nv.reservedSmem.offset0,0x4
	.type		.nv.reservedSmem.cap,@object
	.size		.nv.reservedSmem.cap,0x4
	.type		__assertfail,@function
